	.target	sm_90a

	.elftype	@"ET_EXEC"


//--------------------- .note.nv.tkinfo           --------------------------
	.section	.note.nv.tkinfo,"",@"SHT_NOTE"
	.sectionflags	@"SHF_NOTE_NV_TKINFO"
	.tkinfo
        /*0018*/ 	.word	0x00000002
        /*0030*/ 	.string	""
        /*0030*/ 	.string	"ptxas"
        /*0030*/ 	.string	"Cuda compilation tools, release 13.0, V13.0.88"
        /*0030*/ 	.string	"Build cuda_13.0.r13.0/compiler.36424714_0"
        /*0030*/ 	.string	"-arch sm_90a -m 64 "



//--------------------- .note.nv.cuinfo           --------------------------
	.section	.note.nv.cuinfo,"",@"SHT_NOTE"
	.sectionflags	@"SHF_NOTE_NV_CUINFO"
        /*0018*/ 	.short	0x0002
        /*001a*/ 	.short	0x005a
        /*001c*/ 	.short	0x0082
	.zero		2


//--------------------- .nv.info                  --------------------------
	.section	.nv.info,"",@"SHT_CUDA_INFO"
	.align	4


	//----- nvinfo : EIATTR_REGCOUNT
	.align		4
        /*0000*/ 	.byte	0x04, 0x2f
        /*0002*/ 	.short	(.L_12 - .L_11)
	.align		4
.L_11:
        /*0004*/ 	.word	index@(_ZN7cutlass13device_kernelINS_4gemm6kernel13GemmUniversalIN4cute5tupleIJiiiiEEENS1_10collective13CollectiveMmaINS1_37MainloopSm90TmaGmmaWarpSpecializedFP8ILi18ENS5_IJNS4_1CILi2EEENSA_ILi1EEESC_EEENS1_35KernelTmaWarpSpecializedCooperativeEEENS5_IJNSA_ILi384EEENSA_ILi16EEENSA_ILi32EEEEEENS_12float_e4m3_tENS5_IJlSC_lEEESK_SL_NS4_8TiledMMAINS4_8MMA_AtomIJNS4_4SM904GMMA30MMA_64x16x32_F32E4M3E4M3_SS_TNILNSP_7ScaleInE1ELSR_1EEEEEENS4_6LayoutISD_NS5_IJSC_NSA_ILi0EEESV_EEEEENS5_IJNS4_10UnderscoreESY_SY_EEEEENS4_13SM90_TMA_LOADENS4_14ComposedLayoutINS4_7SwizzleILi1ELi4ELi3EEENS4_18smem_ptr_flag_bitsILi8EEENSU_INS5_IJNSA_ILi8EEESI_EEENS5_IJSI_SC_EEEEEEEvNS4_8identityENS4_23SM90_TMA_LOAD_MULTICASTES1B_vS1C_EENS_8epilogue10collective6detail29Sm90TmaWarpSpecializedAdapterINS1G_15DefaultEpilogueISK_SL_SL_NS1F_6thread17LinearCombinationISK_Li1EffLNS1K_9ScaleType4KindE0ELNS_15FloatRoundStyleE2ESK_EENS1_15EpilogueDefaultEEEEEvvEEEEvNT_6ParamsE)
        /*0008*/ 	.word	0x000000a8


	//----- nvinfo : EIATTR_FRAME_SIZE
	.align		4
.L_12:
        /*000c*/ 	.byte	0x04, 0x11
        /*000e*/ 	.short	(.L_14 - .L_13)
	.align		4
.L_13:
        /*0010*/ 	.word	index@(_ZN7cutlass13device_kernelINS_4gemm6kernel13GemmUniversalIN4cute5tupleIJiiiiEEENS1_10collective13CollectiveMmaINS1_37MainloopSm90TmaGmmaWarpSpecializedFP8ILi18ENS5_IJNS4_1CILi2EEENSA_ILi1EEESC_EEENS1_35KernelTmaWarpSpecializedCooperativeEEENS5_IJNSA_ILi384EEENSA_ILi16EEENSA_ILi32EEEEEENS_12float_e4m3_tENS5_IJlSC_lEEESK_SL_NS4_8TiledMMAINS4_8MMA_AtomIJNS4_4SM904GMMA30MMA_64x16x32_F32E4M3E4M3_SS_TNILNSP_7ScaleInE1ELSR_1EEEEEENS4_6LayoutISD_NS5_IJSC_NSA_ILi0EEESV_EEEEENS5_IJNS4_10UnderscoreESY_SY_EEEEENS4_13SM90_TMA_LOADENS4_14ComposedLayoutINS4_7SwizzleILi1ELi4ELi3EEENS4_18smem_ptr_flag_bitsILi8EEENSU_INS5_IJNSA_ILi8EEESI_EEENS5_IJSI_SC_EEEEEEEvNS4_8identityENS4_23SM90_TMA_LOAD_MULTICASTES1B_vS1C_EENS_8epilogue10collective6detail29Sm90TmaWarpSpecializedAdapterINS1G_15DefaultEpilogueISK_SL_SL_NS1F_6thread17LinearCombinationISK_Li1EffLNS1K_9ScaleType4KindE0ELNS_15FloatRoundStyleE2ESK_EENS1_15EpilogueDefaultEEEEEvvEEEEvNT_6ParamsE)
        /*0014*/ 	.word	0x00000000


	//----- nvinfo : EIATTR_MIN_STACK_SIZE
	.align		4
.L_14:
        /*0018*/ 	.byte	0x04, 0x12
        /*001a*/ 	.short	(.L_16 - .L_15)
	.align		4
.L_15:
        /*001c*/ 	.word	index@(_ZN7cutlass13device_kernelINS_4gemm6kernel13GemmUniversalIN4cute5tupleIJiiiiEEENS1_10collective13CollectiveMmaINS1_37MainloopSm90TmaGmmaWarpSpecializedFP8ILi18ENS5_IJNS4_1CILi2EEENSA_ILi1EEESC_EEENS1_35KernelTmaWarpSpecializedCooperativeEEENS5_IJNSA_ILi384EEENSA_ILi16EEENSA_ILi32EEEEEENS_12float_e4m3_tENS5_IJlSC_lEEESK_SL_NS4_8TiledMMAINS4_8MMA_AtomIJNS4_4SM904GMMA30MMA_64x16x32_F32E4M3E4M3_SS_TNILNSP_7ScaleInE1ELSR_1EEEEEENS4_6LayoutISD_NS5_IJSC_NSA_ILi0EEESV_EEEEENS5_IJNS4_10UnderscoreESY_SY_EEEEENS4_13SM90_TMA_LOADENS4_14ComposedLayoutINS4_7SwizzleILi1ELi4ELi3EEENS4_18smem_ptr_flag_bitsILi8EEENSU_INS5_IJNSA_ILi8EEESI_EEENS5_IJSI_SC_EEEEEEEvNS4_8identityENS4_23SM90_TMA_LOAD_MULTICASTES1B_vS1C_EENS_8epilogue10collective6detail29Sm90TmaWarpSpecializedAdapterINS1G_15DefaultEpilogueISK_SL_SL_NS1F_6thread17LinearCombinationISK_Li1EffLNS1K_9ScaleType4KindE0ELNS_15FloatRoundStyleE2ESK_EENS1_15EpilogueDefaultEEEEEvvEEEEvNT_6ParamsE)
        /*0020*/ 	.word	0x00000000
.L_16:


//--------------------- .nv.compat                --------------------------
	.section	.nv.compat,"",@"SHT_CUDA_COMPAT_INFO"
	.align	4
        /*0000*/ 	.byte	0x02, 0x09, 0x01, 0x00, 0x02, 0x02, 0x04, 0x00, 0x02, 0x05, 0x05, 0x00, 0x03, 0x07, 0x01, 0x01
        /*0010*/ 	.byte	0x02, 0x03, 0x01, 0x00, 0x02, 0x06, 0x01, 0x00, 0x04, 0x0b, 0x08, 0x00, 0x00, 0x00, 0x00, 0x00
        /*0020*/ 	.byte	0x00, 0x00, 0x00, 0x00


//--------------------- .nv.info._ZN7cutlass13device_kernelINS_4gemm6kernel13GemmUniversalIN4cute5tupleIJiiiiEEENS1_10collective13CollectiveMmaINS1_37MainloopSm90TmaGmmaWarpSpecializedFP8ILi18ENS5_IJNS4_1CILi2EEENSA_ILi1EEESC_EEENS1_35KernelTmaWarpSpecializedCooperativeEEENS5_IJNSA_ILi384EEENSA_ILi16EEENSA_ILi32EEEEEENS_12float_e4m3_tENS5_IJlSC_lEEESK_SL_NS4_8TiledMMAINS4_8MMA_AtomIJNS4_4SM904GMMA30MMA_64x16x32_F32E4M3E4M3_SS_TNILNSP_7ScaleInE1ELSR_1EEEEEENS4_6LayoutISD_NS5_IJSC_NSA_ILi0EEESV_EEEEENS5_IJNS4_10UnderscoreESY_SY_EEEEENS4_13SM90_TMA_LOADENS4_14ComposedLayoutINS4_7SwizzleILi1ELi4ELi3EEENS4_18smem_ptr_flag_bitsILi8EEENSU_INS5_IJNSA_ILi8EEESI_EEENS5_IJSI_SC_EEEEEEEvNS4_8identityENS4_23SM90_TMA_LOAD_MULTICASTES1B_vS1C_EENS_8epilogue10collective6detail29Sm90TmaWarpSpecializedAdapterINS1G_15DefaultEpilogueISK_SL_SL_NS1F_6thread17LinearCombinationISK_Li1EffLNS1K_9ScaleType4KindE0ELNS_15FloatRoundStyleE2ESK_EENS1_15EpilogueDefaultEEEEEvvEEEEvNT_6ParamsE --------------------------
	.section	.nv.info._ZN7cutlass13device_kernelINS_4gemm6kernel13GemmUniversalIN4cute5tupleIJiiiiEEENS1_10collective13CollectiveMmaINS1_37MainloopSm90TmaGmmaWarpSpecializedFP8ILi18ENS5_IJNS4_1CILi2EEENSA_ILi1EEESC_EEENS1_35KernelTmaWarpSpecializedCooperativeEEENS5_IJNSA_ILi384EEENSA_ILi16EEENSA_ILi32EEEEEENS_12float_e4m3_tENS5_IJlSC_lEEESK_SL_NS4_8TiledMMAINS4_8MMA_AtomIJNS4_4SM904GMMA30MMA_64x16x32_F32E4M3E4M3_SS_TNILNSP_7ScaleInE1ELSR_1EEEEEENS4_6LayoutISD_NS5_IJSC_NSA_ILi0EEESV_EEEEENS5_IJNS4_10UnderscoreESY_SY_EEEEENS4_13SM90_TMA_LOADENS4_14ComposedLayoutINS4_7SwizzleILi1ELi4ELi3EEENS4_18smem_ptr_flag_bitsILi8EEENSU_INS5_IJNSA_ILi8EEESI_EEENS5_IJSI_SC_EEEEEEEvNS4_8identityENS4_23SM90_TMA_LOAD_MULTICASTES1B_vS1C_EENS_8epilogue10collective6detail29Sm90TmaWarpSpecializedAdapterINS1G_15DefaultEpilogueISK_SL_SL_NS1F_6thread17LinearCombinationISK_Li1EffLNS1K_9ScaleType4KindE0ELNS_15FloatRoundStyleE2ESK_EENS1_15EpilogueDefaultEEEEEvvEEEEvNT_6ParamsE,"",@"SHT_CUDA_INFO"
	.sectionflags	@""
	.align	4


	//----- nvinfo : EIATTR_CUDA_API_VERSION
	.align		4
        /*0000*/ 	.byte	0x04, 0x37
        /*0002*/ 	.short	(.L_18 - .L_17)
.L_17:
        /*0004*/ 	.word	0x00000082


	//----- nvinfo : EIATTR_KPARAM_INFO
	.align		4
.L_18:
        /*0008*/ 	.byte	0x04, 0x17
        /*000a*/ 	.short	(.L_20 - .L_19)
.L_19:
        /*000c*/ 	.word	0x00000000
        /*0010*/ 	.short	0x0000
        /*0012*/ 	.short	0x0070
        /*0014*/ 	.byte	0x00, 0xf0, 0x01, 0x10


	//----- nvinfo : EIATTR_SPARSE_MMA_MASK
	.align		4
.L_20:
        /*0018*/ 	.byte	0x03, 0x50
        /*001a*/ 	.short	0x0000


	//----- nvinfo : EIATTR_MAXREG_COUNT
	.align		4
        /*001c*/ 	.byte	0x03, 0x1b
        /*001e*/ 	.short	0x00a8


	//----- nvinfo : EIATTR_NUM_BARRIERS
	.align		4
        /*0020*/ 	.byte	0x02, 0x4c
        /*0022*/ 	.byte	0x01
	.zero		1


	//----- nvinfo : EIATTR_MERCURY_ISA_VERSION
	.align		4
        /*0024*/ 	.byte	0x03, 0x5f
        /*0026*/ 	.short	0x0101


	//----- nvinfo : EIATTR_INT_WARP_WIDE_INSTR_OFFSETS
	.align		4
        /*0028*/ 	.byte	0x04, 0x31
        /*002a*/ 	.short	(.L_22 - .L_21)


	//   ....[0]....
.L_21:
        /*002c*/ 	.word	0x00000670


	//   ....[1]....
        /*0030*/ 	.word	0x000006a0


	//   ....[2]....
        /*0034*/ 	.word	0x00000860


	//   ....[3]....
        /*0038*/ 	.word	0x00002670


	//----- nvinfo : EIATTR_COOP_GROUP_MASK_REGIDS
	.align		4
.L_22:
        /*003c*/ 	.byte	0x04, 0x29
        /*003e*/ 	.short	(.L_24 - .L_23)


	//   ....[0]....
.L_23:
        /*0040*/ 	.word	0xffffffff


	//   ....[1]....
        /*0044*/ 	.word	0xffffffff


	//   ....[2]....
        /*0048*/ 	.word	0xffffffff


	//   ....[3]....
        /*004c*/ 	.word	0xffffffff


	//   ....[4]....
        /*0050*/ 	.word	0xffffffff


	//   ....[5]....
        /*0054*/ 	.word	0xffffffff


	//----- nvinfo : EIATTR_COOP_GROUP_INSTR_OFFSETS
	.align		4
.L_24:
        /*0058*/ 	.byte	0x04, 0x28
        /*005a*/ 	.short	(.L_26 - .L_25)


	//   ....[0]....
.L_25:
        /*005c*/ 	.word	0x00000060


	//   ....[1]....
        /*0060*/ 	.word	0x00000070


	//   ....[2]....
        /*0064*/ 	.word	0x00000130


	//   ....[3]....
        /*0068*/ 	.word	0x000004c0


	//   ....[4]....
        /*006c*/ 	.word	0x000009f0


	//   ....[5]....
        /*0070*/ 	.word	0x00001840


	//----- nvinfo : EIATTR_REG_RECONFIG
	.align		4
.L_26:
        /*0074*/ 	.byte	0x01, 0x54
	.zero		2


	//----- nvinfo : EIATTR_MBARRIER_INSTR_OFFSETS
	.align		4
        /*0078*/ 	.byte	0x04, 0x39
        /*007a*/ 	.short	(.L_28 - .L_27)


	//   ....[0]....
.L_27:
        /*007c*/ 	.word	0x00000250
        /*0080*/ 	.word	0x000000ff
        /*0084*/ 	.word	0x00000000
        /*0088*/ 	.short	0x0100
        /*008a*/ 	.byte	0x08
	.zero		1


	//   ....[1]....
        /*008c*/ 	.word	0x00000260
        /*0090*/ 	.word	0x000000ff
        /*0094*/ 	.word	0x00000090
        /*0098*/ 	.short	0x0100
        /*009a*/ 	.byte	0x08
	.zero		1


	//   ....[2]....
        /*009c*/ 	.word	0x00000270
        /*00a0*/ 	.word	0x000000ff
        /*00a4*/ 	.word	0x00000008
        /*00a8*/ 	.short	0x0100
        /*00aa*/ 	.byte	0x08
	.zero		1


	//   ....[3]....
        /*00ac*/ 	.word	0x00000280
        /*00b0*/ 	.word	0x000000ff
        /*00b4*/ 	.word	0x00000098
        /*00b8*/ 	.short	0x0100
        /*00ba*/ 	.byte	0x08
	.zero		1


	//   ....[4]....
        /*00bc*/ 	.word	0x00000290
        /*00c0*/ 	.word	0x000000ff
        /*00c4*/ 	.word	0x00000010
        /*00c8*/ 	.short	0x0100
        /*00ca*/ 	.byte	0x08
	.zero		1


	//   ....[5]....
        /*00cc*/ 	.word	0x000002a0
        /*00d0*/ 	.word	0x000000ff
        /*00d4*/ 	.word	0x000000a0
        /*00d8*/ 	.short	0x0100
        /*00da*/ 	.byte	0x08
	.zero		1


	//   ....[6]....
        /*00dc*/ 	.word	0x000002b0
        /*00e0*/ 	.word	0x000000ff
        /*00e4*/ 	.word	0x00000018
        /*00e8*/ 	.short	0x0100
        /*00ea*/ 	.byte	0x08
	.zero		1


	//   ....[7]....
        /*00ec*/ 	.word	0x000002c0
        /*00f0*/ 	.word	0x000000ff
        /*00f4*/ 	.word	0x000000a8
        /*00f8*/ 	.short	0x0100
        /*00fa*/ 	.byte	0x08
	.zero		1


	//   ....[8]....
        /*00fc*/ 	.word	0x000002d0
        /*0100*/ 	.word	0x000000ff
        /*0104*/ 	.word	0x00000020
        /*0108*/ 	.short	0x0100
        /*010a*/ 	.byte	0x08
	.zero		1


	//   ....[9]....
        /*010c*/ 	.word	0x000002e0
        /*0110*/ 	.word	0x000000ff
        /*0114*/ 	.word	0x000000b0
        /*0118*/ 	.short	0x0100
        /*011a*/ 	.byte	0x08
	.zero		1


	//   ....[10]....
        /*011c*/ 	.word	0x000002f0
        /*0120*/ 	.word	0x000000ff
        /*0124*/ 	.word	0x00000028
        /*0128*/ 	.short	0x0100
        /*012a*/ 	.byte	0x08
	.zero		1


	//   ....[11]....
        /*012c*/ 	.word	0x00000300
        /*0130*/ 	.word	0x000000ff
        /*0134*/ 	.word	0x000000b8
        /*0138*/ 	.short	0x0100
        /*013a*/ 	.byte	0x08
	.zero		1


	//   ....[12]....
        /*013c*/ 	.word	0x00000310
        /*0140*/ 	.word	0x000000ff
        /*0144*/ 	.word	0x00000030
        /*0148*/ 	.short	0x0100
        /*014a*/ 	.byte	0x08
	.zero		1


	//   ....[13]....
        /*014c*/ 	.word	0x00000320
        /*0150*/ 	.word	0x000000ff
        /*0154*/ 	.word	0x000000c0
        /*0158*/ 	.short	0x0100
        /*015a*/ 	.byte	0x08
	.zero		1


	//   ....[14]....
        /*015c*/ 	.word	0x00000330
        /*0160*/ 	.word	0x000000ff
        /*0164*/ 	.word	0x00000038
        /*0168*/ 	.short	0x0100
        /*016a*/ 	.byte	0x08
	.zero		1


	//   ....[15]....
        /*016c*/ 	.word	0x00000340
        /*0170*/ 	.word	0x000000ff
        /*0174*/ 	.word	0x000000c8
        /*0178*/ 	.short	0x0100
        /*017a*/ 	.byte	0x08
	.zero		1


	//   ....[16]....
        /*017c*/ 	.word	0x00000350
        /*0180*/ 	.word	0x000000ff
        /*0184*/ 	.word	0x00000040
        /*0188*/ 	.short	0x0100
        /*018a*/ 	.byte	0x08
	.zero		1


	//   ....[17]....
        /*018c*/ 	.word	0x00000360
        /*0190*/ 	.word	0x000000ff
        /*0194*/ 	.word	0x000000d0
        /*0198*/ 	.short	0x0100
        /*019a*/ 	.byte	0x08
	.zero		1


	//   ....[18]....
        /*019c*/ 	.word	0x00000370
        /*01a0*/ 	.word	0x000000ff
        /*01a4*/ 	.word	0x00000048
        /*01a8*/ 	.short	0x0100
        /*01aa*/ 	.byte	0x08
	.zero		1


	//   ....[19]....
        /*01ac*/ 	.word	0x00000380
        /*01b0*/ 	.word	0x000000ff
        /*01b4*/ 	.word	0x000000d8
        /*01b8*/ 	.short	0x0100
        /*01ba*/ 	.byte	0x08
	.zero		1


	//   ....[20]....
        /*01bc*/ 	.word	0x00000390
        /*01c0*/ 	.word	0x000000ff
        /*01c4*/ 	.word	0x00000050
        /*01c8*/ 	.short	0x0100
        /*01ca*/ 	.byte	0x08
	.zero		1


	//   ....[21]....
        /*01cc*/ 	.word	0x000003a0
        /*01d0*/ 	.word	0x000000ff
        /*01d4*/ 	.word	0x000000e0
        /*01d8*/ 	.short	0x0100
        /*01da*/ 	.byte	0x08
	.zero		1


	//   ....[22]....
        /*01dc*/ 	.word	0x000003b0
        /*01e0*/ 	.word	0x000000ff
        /*01e4*/ 	.word	0x00000058
        /*01e8*/ 	.short	0x0100
        /*01ea*/ 	.byte	0x08
	.zero		1


	//   ....[23]....
        /*01ec*/ 	.word	0x000003c0
        /*01f0*/ 	.word	0x000000ff
        /*01f4*/ 	.word	0x000000e8
        /*01f8*/ 	.short	0x0100
        /*01fa*/ 	.byte	0x08
	.zero		1


	//   ....[24]....
        /*01fc*/ 	.word	0x000003d0
        /*0200*/ 	.word	0x000000ff
        /*0204*/ 	.word	0x00000060
        /*0208*/ 	.short	0x0100
        /*020a*/ 	.byte	0x08
	.zero		1


	//   ....[25]....
        /*020c*/ 	.word	0x000003e0
        /*0210*/ 	.word	0x000000ff
        /*0214*/ 	.word	0x000000f0
        /*0218*/ 	.short	0x0100
        /*021a*/ 	.byte	0x08
	.zero		1


	//   ....[26]....
        /*021c*/ 	.word	0x000003f0
        /*0220*/ 	.word	0x000000ff
        /*0224*/ 	.word	0x00000068
        /*0228*/ 	.short	0x0100
        /*022a*/ 	.byte	0x08
	.zero		1


	//   ....[27]....
        /*022c*/ 	.word	0x00000400
        /*0230*/ 	.word	0x000000ff
        /*0234*/ 	.word	0x000000f8
        /*0238*/ 	.short	0x0100
        /*023a*/ 	.byte	0x08
	.zero		1


	//   ....[28]....
        /*023c*/ 	.word	0x00000410
        /*0240*/ 	.word	0x000000ff
        /*0244*/ 	.word	0x00000070
        /*0248*/ 	.short	0x0100
        /*024a*/ 	.byte	0x08
	.zero		1


	//   ....[29]....
        /*024c*/ 	.word	0x00000420
        /*0250*/ 	.word	0x000000ff
        /*0254*/ 	.word	0x00000100
        /*0258*/ 	.short	0x0100
        /*025a*/ 	.byte	0x08
	.zero		1


	//   ....[30]....
        /*025c*/ 	.word	0x00000430
        /*0260*/ 	.word	0x000000ff
        /*0264*/ 	.word	0x00000078
        /*0268*/ 	.short	0x0100
        /*026a*/ 	.byte	0x08
	.zero		1


	//   ....[31]....
        /*026c*/ 	.word	0x00000440
        /*0270*/ 	.word	0x000000ff
        /*0274*/ 	.word	0x00000108
        /*0278*/ 	.short	0x0100
        /*027a*/ 	.byte	0x08
	.zero		1


	//   ....[32]....
        /*027c*/ 	.word	0x00000450
        /*0280*/ 	.word	0x000000ff
        /*0284*/ 	.word	0x00000080
        /*0288*/ 	.short	0x0100
        /*028a*/ 	.byte	0x08
	.zero		1


	//   ....[33]....
        /*028c*/ 	.word	0x00000460
        /*0290*/ 	.word	0x000000ff
        /*0294*/ 	.word	0x00000110
        /*0298*/ 	.short	0x0100
        /*029a*/ 	.byte	0x08
	.zero		1


	//   ....[34]....
        /*029c*/ 	.word	0x00000470
        /*02a0*/ 	.word	0x000000ff
        /*02a4*/ 	.word	0x00000088
        /*02a8*/ 	.short	0x0100
        /*02aa*/ 	.byte	0x08
	.zero		1


	//   ....[35]....
        /*02ac*/ 	.word	0x00000480
        /*02b0*/ 	.word	0x000000ff
        /*02b4*/ 	.word	0x00000118
        /*02b8*/ 	.short	0x0100
        /*02ba*/ 	.byte	0x08
	.zero		1


	//   ....[36]....
        /*02bc*/ 	.word	0x000008e0
        /*02c0*/ 	.word	0x000000ff
        /*02c4*/ 	.word	0x00000130
        /*02c8*/ 	.short	0x0100
        /*02ca*/ 	.byte	0x06
	.zero		1


	//   ....[37]....
        /*02cc*/ 	.word	0x00000990
        /*02d0*/ 	.word	0x000000ff
        /*02d4*/ 	.word	0x00000138
        /*02d8*/ 	.short	0x0100
        /*02da*/ 	.byte	0x06
	.zero		1


	//   ....[38]....
        /*02dc*/ 	.word	0x00001970
        /*02e0*/ 	.word	0x000000ff
        /*02e4*/ 	.word	0x00000000
        /*02e8*/ 	.short	0x010a
        /*02ea*/ 	.byte	0x06
	.zero		1


	//   ....[39]....
        /*02ec*/ 	.word	0x000019b0
        /*02f0*/ 	.word	0x000000ff
        /*02f4*/ 	.word	0x00000000
        /*02f8*/ 	.short	0x010a
        /*02fa*/ 	.byte	0x06
	.zero		1


	//   ....[40]....
        /*02fc*/ 	.word	0x00001f10
        /*0300*/ 	.word	0x000000ff
        /*0304*/ 	.word	0x00000000
        /*0308*/ 	.short	0x010a
        /*030a*/ 	.byte	0x10
	.zero		1


	//   ....[41]....
        /*030c*/ 	.word	0x00001f50
        /*0310*/ 	.word	0x000000ff
        /*0314*/ 	.word	0x00000000
        /*0318*/ 	.short	0x010a
        /*031a*/ 	.byte	0x10
	.zero		1


	//   ....[42]....
        /*031c*/ 	.word	0x00002320
        /*0320*/ 	.word	0x0000004b
        /*0324*/ 	.word	0x00000000
        /*0328*/ 	.short	0x0101
        /*032a*/ 	.byte	0x3f
	.zero		1


	//   ....[43]....
        /*032c*/ 	.word	0x00002710
        /*0330*/ 	.word	0x00000015
        /*0334*/ 	.word	0x00000000
        /*0338*/ 	.short	0x0101
        /*033a*/ 	.byte	0x3f
	.zero		1


	//   ....[44]....
        /*033c*/ 	.word	0x00005ea0
        /*0340*/ 	.word	0x00000014
        /*0344*/ 	.word	0x00000090
        /*0348*/ 	.short	0x010a
        /*034a*/ 	.byte	0x3f
	.zero		1


	//   ....[45]....
        /*034c*/ 	.word	0x00006210
        /*0350*/ 	.word	0x00000004
        /*0354*/ 	.word	0x00000138
        /*0358*/ 	.short	0x0101
        /*035a*/ 	.byte	0x3f
	.zero		1


	//   ....[46]....
        /*035c*/ 	.word	0x00006960
        /*0360*/ 	.word	0x00000005
        /*0364*/ 	.word	0x00000000
        /*0368*/ 	.short	0x010a
        /*036a*/ 	.byte	0x3f
	.zero		1


	//   ....[47]....
        /*036c*/ 	.word	0x000069e0
        /*0370*/ 	.word	0x00000007
        /*0374*/ 	.word	0x00000000
        /*0378*/ 	.short	0x010a
        /*037a*/ 	.byte	0x3f
	.zero		1


	//   ....[48]....
        /*037c*/ 	.word	0x00006a70
        /*0380*/ 	.word	0x00000006
        /*0384*/ 	.word	0x00000000
        /*0388*/ 	.short	0x010a
        /*038a*/ 	.byte	0x3f
	.zero		1


	//   ....[49]....
        /*038c*/ 	.word	0x00006b00
        /*0390*/ 	.word	0x00000007
        /*0394*/ 	.word	0x00000000
        /*0398*/ 	.short	0x010a
        /*039a*/ 	.byte	0x3f
	.zero		1


	//   ....[50]....
        /*039c*/ 	.word	0x00006b90
        /*03a0*/ 	.word	0x00000006
        /*03a4*/ 	.word	0x00000000
        /*03a8*/ 	.short	0x010a
        /*03aa*/ 	.byte	0x3f
	.zero		1


	//   ....[51]....
        /*03ac*/ 	.word	0x00006c20
        /*03b0*/ 	.word	0x00000007
        /*03b4*/ 	.word	0x00000000
        /*03b8*/ 	.short	0x010a
        /*03ba*/ 	.byte	0x3f
	.zero		1


	//   ....[52]....
        /*03bc*/ 	.word	0x00006cb0
        /*03c0*/ 	.word	0x00000006
        /*03c4*/ 	.word	0x00000000
        /*03c8*/ 	.short	0x010a
        /*03ca*/ 	.byte	0x3f
	.zero		1


	//   ....[53]....
        /*03cc*/ 	.word	0x00006d40
        /*03d0*/ 	.word	0x00000007
        /*03d4*/ 	.word	0x00000000
        /*03d8*/ 	.short	0x010a
        /*03da*/ 	.byte	0x3f
	.zero		1


	//   ....[54]....
        /*03dc*/ 	.word	0x00006dd0
        /*03e0*/ 	.word	0x00000006
        /*03e4*/ 	.word	0x00000000
        /*03e8*/ 	.short	0x010a
        /*03ea*/ 	.byte	0x3f
	.zero		1


	//   ....[55]....
        /*03ec*/ 	.word	0x00006e60
        /*03f0*/ 	.word	0x00000007
        /*03f4*/ 	.word	0x00000000
        /*03f8*/ 	.short	0x010a
        /*03fa*/ 	.byte	0x3f
	.zero		1


	//   ....[56]....
        /*03fc*/ 	.word	0x00006ef0
        /*0400*/ 	.word	0x00000006
        /*0404*/ 	.word	0x00000000
        /*0408*/ 	.short	0x010a
        /*040a*/ 	.byte	0x3f
	.zero		1


	//   ....[57]....
        /*040c*/ 	.word	0x00006f80
        /*0410*/ 	.word	0x00000007
        /*0414*/ 	.word	0x00000000
        /*0418*/ 	.short	0x010a
        /*041a*/ 	.byte	0x3f
	.zero		1


	//   ....[58]....
        /*041c*/ 	.word	0x00007010
        /*0420*/ 	.word	0x00000006
        /*0424*/ 	.word	0x00000000
        /*0428*/ 	.short	0x010a
        /*042a*/ 	.byte	0x3f
	.zero		1


	//   ....[59]....
        /*042c*/ 	.word	0x000070a0
        /*0430*/ 	.word	0x00000007
        /*0434*/ 	.word	0x00000000
        /*0438*/ 	.short	0x010a
        /*043a*/ 	.byte	0x3f
	.zero		1


	//   ....[60]....
        /*043c*/ 	.word	0x00007130
        /*0440*/ 	.word	0x00000006
        /*0444*/ 	.word	0x00000000
        /*0448*/ 	.short	0x010a
        /*044a*/ 	.byte	0x3f
	.zero		1


	//   ....[61]....
        /*044c*/ 	.word	0x000071c0
        /*0450*/ 	.word	0x00000007
        /*0454*/ 	.word	0x00000000
        /*0458*/ 	.short	0x010a
        /*045a*/ 	.byte	0x3f
	.zero		1


	//   ....[62]....
        /*045c*/ 	.word	0x00007250
        /*0460*/ 	.word	0x00000006
        /*0464*/ 	.word	0x00000000
        /*0468*/ 	.short	0x010a
        /*046a*/ 	.byte	0x3f
	.zero		1


	//   ....[63]....
        /*046c*/ 	.word	0x000072e0
        /*0470*/ 	.word	0x00000003
        /*0474*/ 	.word	0x00000000
        /*0478*/ 	.short	0x010a
        /*047a*/ 	.byte	0x3f
	.zero		1


	//   ....[64]....
        /*047c*/ 	.word	0x00007350
        /*0480*/ 	.word	0x00000015
        /*0484*/ 	.word	0x00000000
        /*0488*/ 	.short	0x010a
        /*048a*/ 	.byte	0x3f
	.zero		1


	//   ....[65]....
        /*048c*/ 	.word	0x000073b0
        /*0490*/ 	.word	0x0000004b
        /*0494*/ 	.word	0x00000000
        /*0498*/ 	.short	0x010a
        /*049a*/ 	.byte	0x3f
	.zero		1


	//   ....[66]....
        /*049c*/ 	.word	0x00007480
        /*04a0*/ 	.word	0x00000014
        /*04a4*/ 	.word	0x00000090
        /*04a8*/ 	.short	0x010a
        /*04aa*/ 	.byte	0x3f
	.zero		1


	//   ....[67]....
        /*04ac*/ 	.word	0x00007550
        /*04b0*/ 	.word	0x00000005
        /*04b4*/ 	.word	0x00000000
        /*04b8*/ 	.short	0x010a
        /*04ba*/ 	.byte	0x3f
	.zero		1


	//   ....[68]....
        /*04bc*/ 	.word	0x000075a0
        /*04c0*/ 	.word	0x00000007
        /*04c4*/ 	.word	0x00000000
        /*04c8*/ 	.short	0x010a
        /*04ca*/ 	.byte	0x3f
	.zero		1


	//   ....[69]....
        /*04cc*/ 	.word	0x000075f0
        /*04d0*/ 	.word	0x00000006
        /*04d4*/ 	.word	0x00000000
        /*04d8*/ 	.short	0x010a
        /*04da*/ 	.byte	0x3f
	.zero		1


	//   ....[70]....
        /*04dc*/ 	.word	0x00007640
        /*04e0*/ 	.word	0x00000007
        /*04e4*/ 	.word	0x00000000
        /*04e8*/ 	.short	0x010a
        /*04ea*/ 	.byte	0x3f
	.zero		1


	//   ....[71]....
        /*04ec*/ 	.word	0x00007690
        /*04f0*/ 	.word	0x00000006
        /*04f4*/ 	.word	0x00000000
        /*04f8*/ 	.short	0x010a
        /*04fa*/ 	.byte	0x3f
	.zero		1


	//   ....[72]....
        /*04fc*/ 	.word	0x000076e0
        /*0500*/ 	.word	0x00000007
        /*0504*/ 	.word	0x00000000
        /*0508*/ 	.short	0x010a
        /*050a*/ 	.byte	0x3f
	.zero		1


	//   ....[73]....
        /*050c*/ 	.word	0x00007730
        /*0510*/ 	.word	0x00000006
        /*0514*/ 	.word	0x00000000
        /*0518*/ 	.short	0x010a
        /*051a*/ 	.byte	0x3f
	.zero		1


	//   ....[74]....
        /*051c*/ 	.word	0x00007780
        /*0520*/ 	.word	0x00000007
        /*0524*/ 	.word	0x00000000
        /*0528*/ 	.short	0x010a
        /*052a*/ 	.byte	0x3f
	.zero		1


	//   ....[75]....
        /*052c*/ 	.word	0x000077d0
        /*0530*/ 	.word	0x00000006
        /*0534*/ 	.word	0x00000000
        /*0538*/ 	.short	0x010a
        /*053a*/ 	.byte	0x3f
	.zero		1


	//   ....[76]....
        /*053c*/ 	.word	0x00007820
        /*0540*/ 	.word	0x00000007
        /*0544*/ 	.word	0x00000000
        /*0548*/ 	.short	0x010a
        /*054a*/ 	.byte	0x3f
	.zero		1


	//   ....[77]....
        /*054c*/ 	.word	0x00007870
        /*0550*/ 	.word	0x00000006
        /*0554*/ 	.word	0x00000000
        /*0558*/ 	.short	0x010a
        /*055a*/ 	.byte	0x3f
	.zero		1


	//   ....[78]....
        /*055c*/ 	.word	0x000078c0
        /*0560*/ 	.word	0x00000007
        /*0564*/ 	.word	0x00000000
        /*0568*/ 	.short	0x010a
        /*056a*/ 	.byte	0x3f
	.zero		1


	//   ....[79]....
        /*056c*/ 	.word	0x00007910
        /*0570*/ 	.word	0x00000006
        /*0574*/ 	.word	0x00000000
        /*0578*/ 	.short	0x010a
        /*057a*/ 	.byte	0x3f
	.zero		1


	//   ....[80]....
        /*057c*/ 	.word	0x00007960
        /*0580*/ 	.word	0x00000007
        /*0584*/ 	.word	0x00000000
        /*0588*/ 	.short	0x010a
        /*058a*/ 	.byte	0x3f
	.zero		1


	//   ....[81]....
        /*058c*/ 	.word	0x000079b0
        /*0590*/ 	.word	0x00000006
        /*0594*/ 	.word	0x00000000
        /*0598*/ 	.short	0x010a
        /*059a*/ 	.byte	0x3f
	.zero		1


	//   ....[82]....
        /*059c*/ 	.word	0x00007a00
        /*05a0*/ 	.word	0x00000007
        /*05a4*/ 	.word	0x00000000
        /*05a8*/ 	.short	0x010a
        /*05aa*/ 	.byte	0x3f
	.zero		1


	//   ....[83]....
        /*05ac*/ 	.word	0x00007a50
        /*05b0*/ 	.word	0x00000006
        /*05b4*/ 	.word	0x00000000
        /*05b8*/ 	.short	0x010a
        /*05ba*/ 	.byte	0x3f
	.zero		1


	//----- nvinfo : EIATTR_NUM_MBARRIERS
	.align		4
.L_28:
        /*05bc*/ 	.byte	0x03, 0x38
        /*05be*/ 	.short	0x0026


	//----- nvinfo : EIATTR_EXIT_INSTR_OFFSETS
	.align		4
        /*05c0*/ 	.byte	0x04, 0x1c
        /*05c2*/ 	.short	(.L_30 - .L_29)


	//   ....[0]....
.L_29:
        /*05c4*/ 	.word	0x00000be0


	//   ....[1]....
        /*05c8*/ 	.word	0x000013c0


	//   ....[2]....
        /*05cc*/ 	.word	0x00005620


	//   ....[3]....
        /*05d0*/ 	.word	0x00005b80


	//   ....[4]....
        /*05d4*/ 	.word	0x00007330


	//----- nvinfo : EIATTR_MAX_THREADS
	.align		4
.L_30:
        /*05d8*/ 	.byte	0x04, 0x05
        /*05da*/ 	.short	(.L_32 - .L_31)
.L_31:
        /*05dc*/ 	.word	0x00000180
        /*05e0*/ 	.word	0x00000001
        /*05e4*/ 	.word	0x00000001


	//----- nvinfo : EIATTR_CRS_STACK_SIZE
	.align		4
.L_32:
        /*05e8*/ 	.byte	0x04, 0x1e
        /*05ea*/ 	.short	(.L_34 - .L_33)
.L_33:
        /*05ec*/ 	.word	0x00000000


	//----- nvinfo : EIATTR_CBANK_PARAM_SIZE
	.align		4
.L_34:
        /*05f0*/ 	.byte	0x03, 0x19
        /*05f2*/ 	.short	0x0470


	//----- nvinfo : EIATTR_PARAM_CBANK
	.align		4
        /*05f4*/ 	.byte	0x04, 0x0a
        /*05f6*/ 	.short	(.L_36 - .L_35)
	.align		4
.L_35:
        /*05f8*/ 	.word	index@(.nv.constant0._ZN7cutlass13device_kernelINS_4gemm6kernel13GemmUniversalIN4cute5tupleIJiiiiEEENS1_10collective13CollectiveMmaINS1_37MainloopSm90TmaGmmaWarpSpecializedFP8ILi18ENS5_IJNS4_1CILi2EEENSA_ILi1EEESC_EEENS1_35KernelTmaWarpSpecializedCooperativeEEENS5_IJNSA_ILi384EEENSA_ILi16EEENSA_ILi32EEEEEENS_12float_e4m3_tENS5_IJlSC_lEEESK_SL_NS4_8TiledMMAINS4_8MMA_AtomIJNS4_4SM904GMMA30MMA_64x16x32_F32E4M3E4M3_SS_TNILNSP_7ScaleInE1ELSR_1EEEEEENS4_6LayoutISD_NS5_IJSC_NSA_ILi0EEESV_EEEEENS5_IJNS4_10UnderscoreESY_SY_EEEEENS4_13SM90_TMA_LOADENS4_14ComposedLayoutINS4_7SwizzleILi1ELi4ELi3EEENS4_18smem_ptr_flag_bitsILi8EEENSU_INS5_IJNSA_ILi8EEESI_EEENS5_IJSI_SC_EEEEEEEvNS4_8identityENS4_23SM90_TMA_LOAD_MULTICASTES1B_vS1C_EENS_8epilogue10collective6detail29Sm90TmaWarpSpecializedAdapterINS1G_15DefaultEpilogueISK_SL_SL_NS1F_6thread17LinearCombinationISK_Li1EffLNS1K_9ScaleType4KindE0ELNS_15FloatRoundStyleE2ESK_EENS1_15EpilogueDefaultEEEEEvvEEEEvNT_6ParamsE)
        /*05fc*/ 	.short	0x0210
        /*05fe*/ 	.short	0x0470


	//----- nvinfo : EIATTR_SW_WAR
	.align		4
.L_36:
        /*0600*/ 	.byte	0x04, 0x36
        /*0602*/ 	.short	(.L_38 - .L_37)
.L_37:
        /*0604*/ 	.word	0x00000008
.L_38:


//--------------------- .nv.callgraph             --------------------------
	.section	.nv.callgraph,"",@"SHT_CUDA_CALLGRAPH"
	.align	4
	.sectionentsize	8
	.align		4
        /*0000*/ 	.word	0x00000000
	.align		4
        /*0004*/ 	.word	0xffffffff
	.align		4
        /*0008*/ 	.word	0x00000000
	.align		4
        /*000c*/ 	.word	0xfffffffe
	.align		4
        /*0010*/ 	.word	0x00000000
	.align		4
        /*0014*/ 	.word	0xfffffffd
	.align		4
        /*0018*/ 	.word	0x00000000
	.align		4
        /*001c*/ 	.word	0xfffffffc


//--------------------- .nv.constant4             --------------------------
	.section	.nv.constant4,"a",@progbits
	.align	8
	.align		8
.nv.constant4:
        /*0000*/ 	.dword	_ZN40_INTERNAL_ca9ffba8_4_k_cu_edb4e99c_110004cuda3std3__45__cpo5beginE
	.align		8
        /*0008*/ 	.dword	_ZN40_INTERNAL_ca9ffba8_4_k_cu_edb4e99c_110004cuda3std3__45__cpo3endE
	.align		8
        /*0010*/ 	.dword	_ZN40_INTERNAL_ca9ffba8_4_k_cu_edb4e99c_110004cuda3std3__45__cpo6cbeginE
	.align		8
        /*0018*/ 	.dword	_ZN40_INTERNAL_ca9ffba8_4_k_cu_edb4e99c_110004cuda3std3__45__cpo4cendE
	.align		8
        /*0020*/ 	.dword	_ZN40_INTERNAL_ca9ffba8_4_k_cu_edb4e99c_110004cuda3std3__442_GLOBAL__N__ca9ffba8_4_k_cu_edb4e99c_110006ignoreE
	.align		8
        /*0028*/ 	.dword	_ZN40_INTERNAL_ca9ffba8_4_k_cu_edb4e99c_110004cuda3std3__419piecewise_constructE
	.align		8
        /*0030*/ 	.dword	_ZN40_INTERNAL_ca9ffba8_4_k_cu_edb4e99c_110004cuda3std3__48in_placeE
	.align		8
        /*0038*/ 	.dword	_ZN40_INTERNAL_ca9ffba8_4_k_cu_edb4e99c_110004cuda3std6ranges3__45__cpo4swapE
	.align		8
        /*0040*/ 	.dword	_ZN40_INTERNAL_ca9ffba8_4_k_cu_edb4e99c_110004cuda3std6ranges3__45__cpo9iter_moveE
	.align		8
        /*0048*/ 	.dword	_ZN40_INTERNAL_ca9ffba8_4_k_cu_edb4e99c_110004cute7productE
	.align		8
        /*0050*/ 	.dword	_ZN40_INTERNAL_ca9ffba8_4_k_cu_edb4e99c_110004cute1_E


//--------------------- .text._ZN7cutlass13device_kernelINS_4gemm6kernel13GemmUniversalIN4cute5tupleIJiiiiEEENS1_10collective13CollectiveMmaINS1_37MainloopSm90TmaGmmaWarpSpecializedFP8ILi18ENS5_IJNS4_1CILi2EEENSA_ILi1EEESC_EEENS1_35KernelTmaWarpSpecializedCooperativeEEENS5_IJNSA_ILi384EEENSA_ILi16EEENSA_ILi32EEEEEENS_12float_e4m3_tENS5_IJlSC_lEEESK_SL_NS4_8TiledMMAINS4_8MMA_AtomIJNS4_4SM904GMMA30MMA_64x16x32_F32E4M3E4M3_SS_TNILNSP_7ScaleInE1ELSR_1EEEEEENS4_6LayoutISD_NS5_IJSC_NSA_ILi0EEESV_EEEEENS5_IJNS4_10UnderscoreESY_SY_EEEEENS4_13SM90_TMA_LOADENS4_14ComposedLayoutINS4_7SwizzleILi1ELi4ELi3EEENS4_18smem_ptr_flag_bitsILi8EEENSU_INS5_IJNSA_ILi8EEESI_EEENS5_IJSI_SC_EEEEEEEvNS4_8identityENS4_23SM90_TMA_LOAD_MULTICASTES1B_vS1C_EENS_8epilogue10collective6detail29Sm90TmaWarpSpecializedAdapterINS1G_15DefaultEpilogueISK_SL_SL_NS1F_6thread17LinearCombinationISK_Li1EffLNS1K_9ScaleType4KindE0ELNS_15FloatRoundStyleE2ESK_EENS1_15EpilogueDefaultEEEEEvvEEEEvNT_6ParamsE --------------------------
	.section	.text._ZN7cutlass13device_kernelINS_4gemm6kernel13GemmUniversalIN4cute5tupleIJiiiiEEENS1_10collective13CollectiveMmaINS1_37MainloopSm90TmaGmmaWarpSpecializedFP8ILi18ENS5_IJNS4_1CILi2EEENSA_ILi1EEESC_EEENS1_35KernelTmaWarpSpecializedCooperativeEEENS5_IJNSA_ILi384EEENSA_ILi16EEENSA_ILi32EEEEEENS_12float_e4m3_tENS5_IJlSC_lEEESK_SL_NS4_8TiledMMAINS4_8MMA_AtomIJNS4_4SM904GMMA30MMA_64x16x32_F32E4M3E4M3_SS_TNILNSP_7ScaleInE1ELSR_1EEEEEENS4_6LayoutISD_NS5_IJSC_NSA_ILi0EEESV_EEEEENS5_IJNS4_10UnderscoreESY_SY_EEEEENS4_13SM90_TMA_LOADENS4_14ComposedLayoutINS4_7SwizzleILi1ELi4ELi3EEENS4_18smem_ptr_flag_bitsILi8EEENSU_INS5_IJNSA_ILi8EEESI_EEENS5_IJSI_SC_EEEEEEEvNS4_8identityENS4_23SM90_TMA_LOAD_MULTICASTES1B_vS1C_EENS_8epilogue10collective6detail29Sm90TmaWarpSpecializedAdapterINS1G_15DefaultEpilogueISK_SL_SL_NS1F_6thread17LinearCombinationISK_Li1EffLNS1K_9ScaleType4KindE0ELNS_15FloatRoundStyleE2ESK_EENS1_15EpilogueDefaultEEEEEvvEEEEvNT_6ParamsE,"ax",@progbits
	.align	128
.text._ZN7cutlass13device_kernelINS_4gemm6kernel13GemmUniversalIN4cute5tupleIJiiiiEEENS1_10collective13CollectiveMmaINS1_37MainloopSm90TmaGmmaWarpSpecializedFP8ILi18ENS5_IJNS4_1CILi2EEENSA_ILi1EEESC_EEENS1_35KernelTmaWarpSpecializedCooperativeEEENS5_IJNSA_ILi384EEENSA_ILi16EEENSA_ILi32EEEEEENS_12float_e4m3_tENS5_IJlSC_lEEESK_SL_NS4_8TiledMMAINS4_8MMA_AtomIJNS4_4SM904GMMA30MMA_64x16x32_F32E4M3E4M3_SS_TNILNSP_7ScaleInE1ELSR_1EEEEEENS4_6LayoutISD_NS5_IJSC_NSA_ILi0EEESV_EEEEENS5_IJNS4_10UnderscoreESY_SY_EEEEENS4_13SM90_TMA_LOADENS4_14ComposedLayoutINS4_7SwizzleILi1ELi4ELi3EEENS4_18smem_ptr_flag_bitsILi8EEENSU_INS5_IJNSA_ILi8EEESI_EEENS5_IJSI_SC_EEEEEEEvNS4_8identityENS4_23SM90_TMA_LOAD_MULTICASTES1B_vS1C_EENS_8epilogue10collective6detail29Sm90TmaWarpSpecializedAdapterINS1G_15DefaultEpilogueISK_SL_SL_NS1F_6thread17LinearCombinationISK_Li1EffLNS1K_9ScaleType4KindE0ELNS_15FloatRoundStyleE2ESK_EENS1_15EpilogueDefaultEEEEEvvEEEEvNT_6ParamsE:
        .type           _ZN7cutlass13device_kernelINS_4gemm6kernel13GemmUniversalIN4cute5tupleIJiiiiEEENS1_10collective13CollectiveMmaINS1_37MainloopSm90TmaGmmaWarpSpecializedFP8ILi18ENS5_IJNS4_1CILi2EEENSA_ILi1EEESC_EEENS1_35KernelTmaWarpSpecializedCooperativeEEENS5_IJNSA_ILi384EEENSA_ILi16EEENSA_ILi32EEEEEENS_12float_e4m3_tENS5_IJlSC_lEEESK_SL_NS4_8TiledMMAINS4_8MMA_AtomIJNS4_4SM904GMMA30MMA_64x16x32_F32E4M3E4M3_SS_TNILNSP_7ScaleInE1ELSR_1EEEEEENS4_6LayoutISD_NS5_IJSC_NSA_ILi0EEESV_EEEEENS5_IJNS4_10UnderscoreESY_SY_EEEEENS4_13SM90_TMA_LOADENS4_14ComposedLayoutINS4_7SwizzleILi1ELi4ELi3EEENS4_18smem_ptr_flag_bitsILi8EEENSU_INS5_IJNSA_ILi8EEESI_EEENS5_IJSI_SC_EEEEEEEvNS4_8identityENS4_23SM90_TMA_LOAD_MULTICASTES1B_vS1C_EENS_8epilogue10collective6detail29Sm90TmaWarpSpecializedAdapterINS1G_15DefaultEpilogueISK_SL_SL_NS1F_6thread17LinearCombinationISK_Li1EffLNS1K_9ScaleType4KindE0ELNS_15FloatRoundStyleE2ESK_EENS1_15EpilogueDefaultEEEEEvvEEEEvNT_6ParamsE,@function
        .size           _ZN7cutlass13device_kernelINS_4gemm6kernel13GemmUniversalIN4cute5tupleIJiiiiEEENS1_10collective13CollectiveMmaINS1_37MainloopSm90TmaGmmaWarpSpecializedFP8ILi18ENS5_IJNS4_1CILi2EEENSA_ILi1EEESC_EEENS1_35KernelTmaWarpSpecializedCooperativeEEENS5_IJNSA_ILi384EEENSA_ILi16EEENSA_ILi32EEEEEENS_12float_e4m3_tENS5_IJlSC_lEEESK_SL_NS4_8TiledMMAINS4_8MMA_AtomIJNS4_4SM904GMMA30MMA_64x16x32_F32E4M3E4M3_SS_TNILNSP_7ScaleInE1ELSR_1EEEEEENS4_6LayoutISD_NS5_IJSC_NSA_ILi0EEESV_EEEEENS5_IJNS4_10UnderscoreESY_SY_EEEEENS4_13SM90_TMA_LOADENS4_14ComposedLayoutINS4_7SwizzleILi1ELi4ELi3EEENS4_18smem_ptr_flag_bitsILi8EEENSU_INS5_IJNSA_ILi8EEESI_EEENS5_IJSI_SC_EEEEEEEvNS4_8identityENS4_23SM90_TMA_LOAD_MULTICASTES1B_vS1C_EENS_8epilogue10collective6detail29Sm90TmaWarpSpecializedAdapterINS1G_15DefaultEpilogueISK_SL_SL_NS1F_6thread17LinearCombinationISK_Li1EffLNS1K_9ScaleType4KindE0ELNS_15FloatRoundStyleE2ESK_EENS1_15EpilogueDefaultEEEEEvvEEEEvNT_6ParamsE,(.L_x_107 - _ZN7cutlass13device_kernelINS_4gemm6kernel13GemmUniversalIN4cute5tupleIJiiiiEEENS1_10collective13CollectiveMmaINS1_37MainloopSm90TmaGmmaWarpSpecializedFP8ILi18ENS5_IJNS4_1CILi2EEENSA_ILi1EEESC_EEENS1_35KernelTmaWarpSpecializedCooperativeEEENS5_IJNSA_ILi384EEENSA_ILi16EEENSA_ILi32EEEEEENS_12float_e4m3_tENS5_IJlSC_lEEESK_SL_NS4_8TiledMMAINS4_8MMA_AtomIJNS4_4SM904GMMA30MMA_64x16x32_F32E4M3E4M3_SS_TNILNSP_7ScaleInE1ELSR_1EEEEEENS4_6LayoutISD_NS5_IJSC_NSA_ILi0EEESV_EEEEENS5_IJNS4_10UnderscoreESY_SY_EEEEENS4_13SM90_TMA_LOADENS4_14ComposedLayoutINS4_7SwizzleILi1ELi4ELi3EEENS4_18smem_ptr_flag_bitsILi8EEENSU_INS5_IJNSA_ILi8EEESI_EEENS5_IJSI_SC_EEEEEEEvNS4_8identityENS4_23SM90_TMA_LOAD_MULTICASTES1B_vS1C_EENS_8epilogue10collective6detail29Sm90TmaWarpSpecializedAdapterINS1G_15DefaultEpilogueISK_SL_SL_NS1F_6thread17LinearCombinationISK_Li1EffLNS1K_9ScaleType4KindE0ELNS_15FloatRoundStyleE2ESK_EENS1_15EpilogueDefaultEEEEEvvEEEEvNT_6ParamsE)
        .other          _ZN7cutlass13device_kernelINS_4gemm6kernel13GemmUniversalIN4cute5tupleIJiiiiEEENS1_10collective13CollectiveMmaINS1_37MainloopSm90TmaGmmaWarpSpecializedFP8ILi18ENS5_IJNS4_1CILi2EEENSA_ILi1EEESC_EEENS1_35KernelTmaWarpSpecializedCooperativeEEENS5_IJNSA_ILi384EEENSA_ILi16EEENSA_ILi32EEEEEENS_12float_e4m3_tENS5_IJlSC_lEEESK_SL_NS4_8TiledMMAINS4_8MMA_AtomIJNS4_4SM904GMMA30MMA_64x16x32_F32E4M3E4M3_SS_TNILNSP_7ScaleInE1ELSR_1EEEEEENS4_6LayoutISD_NS5_IJSC_NSA_ILi0EEESV_EEEEENS5_IJNS4_10UnderscoreESY_SY_EEEEENS4_13SM90_TMA_LOADENS4_14ComposedLayoutINS4_7SwizzleILi1ELi4ELi3EEENS4_18smem_ptr_flag_bitsILi8EEENSU_INS5_IJNSA_ILi8EEESI_EEENS5_IJSI_SC_EEEEEEEvNS4_8identityENS4_23SM90_TMA_LOAD_MULTICASTES1B_vS1C_EENS_8epilogue10collective6detail29Sm90TmaWarpSpecializedAdapterINS1G_15DefaultEpilogueISK_SL_SL_NS1F_6thread17LinearCombinationISK_Li1EffLNS1K_9ScaleType4KindE0ELNS_15FloatRoundStyleE2ESK_EENS1_15EpilogueDefaultEEEEEvvEEEEvNT_6ParamsE,@"STO_CUDA_ENTRY STV_DEFAULT"
_ZN7cutlass13device_kernelINS_4gemm6kernel13GemmUniversalIN4cute5tupleIJiiiiEEENS1_10collective13CollectiveMmaINS1_37MainloopSm90TmaGmmaWarpSpecializedFP8ILi18ENS5_IJNS4_1CILi2EEENSA_ILi1EEESC_EEENS1_35KernelTmaWarpSpecializedCooperativeEEENS5_IJNSA_ILi384EEENSA_ILi16EEENSA_ILi32EEEEEENS_12float_e4m3_tENS5_IJlSC_lEEESK_SL_NS4_8TiledMMAINS4_8MMA_AtomIJNS4_4SM904GMMA30MMA_64x16x32_F32E4M3E4M3_SS_TNILNSP_7ScaleInE1ELSR_1EEEEEENS4_6LayoutISD_NS5_IJSC_NSA_ILi0EEESV_EEEEENS5_IJNS4_10UnderscoreESY_SY_EEEEENS4_13SM90_TMA_LOADENS4_14ComposedLayoutINS4_7SwizzleILi1ELi4ELi3EEENS4_18smem_ptr_flag_bitsILi8EEENSU_INS5_IJNSA_ILi8EEESI_EEENS5_IJSI_SC_EEEEEEEvNS4_8identityENS4_23SM90_TMA_LOAD_MULTICASTES1B_vS1C_EENS_8epilogue10collective6detail29Sm90TmaWarpSpecializedAdapterINS1G_15DefaultEpilogueISK_SL_SL_NS1F_6thread17LinearCombinationISK_Li1EffLNS1K_9ScaleType4KindE0ELNS_15FloatRoundStyleE2ESK_EENS1_15EpilogueDefaultEEEEEvvEEEEvNT_6ParamsE:
[----:B------:R-:W-:Y:S01]  /*0000*/  LDC R1, c[0x0][0x28] ;  /* 0x00000a00ff017b82 */ /* 0x000fe20000000800 */
[----:B------:R-:W0:Y:S01]  /*0010*/  S2R R18, SR_TID.X ;  /* 0x0000000000127919 */ /* 0x000e220000002100 */
[----:B------:R-:W-:Y:S01]  /*0020*/  ELECT P0, URZ, PT ;  /* 0x00000000003f782f */ /* 0x000fe20003800000 */
[----:B------:R-:W-:Y:S01]  /*0030*/  BSSY B0, `(.L_x_0) ;  /* 0x000000f000007945 */ /* 0x000fe20003800000 */
[--C-:B0-----:R-:W-:Y:S02]  /*0040*/  SHF.R.U32.HI R0, RZ, 0x5, R18.reuse ;  /* 0x00000005ff007819 */ /* 0x101fe40000011612 */
[----:B------:R-:W-:-:S03]  /*0050*/  SHF.R.U32.HI R14, RZ, 0x7, R18 ;  /* 0x00000007ff0e7819 */ /* 0x000fc60000011612 */
[----:B------:R-:W0:Y:S04]  /*0060*/  SHFL.IDX PT, R4, R0, RZ, 0x1f ;  /* 0x00001fff00047589 */ /* 0x000e2800000e0000 */
[----:B------:R1:W2:Y:S01]  /*0070*/  SHFL.IDX PT, R6, R14, RZ, 0x1f ;  /* 0x00001fff0e067589 */ /* 0x0002a200000e0000 */
[----:B0-----:R-:W-:-:S13]  /*0080*/  ISETP.NE.OR P0, PT, R4, RZ, !P0 ;  /* 0x000000ff0400720c */ /* 0x001fda0004705670 */
[----:B-12---:R-:W-:Y:S05]  /*0090*/  @P0 BRA `(.L_x_1) ;  /* 0x0000000000200947 */ /* 0x006fea0003800000 */
[----:B------:R-:W-:Y:S02]  /*00a0*/  ULDC.64 UR4, c[0x0][0x198] ;  /* 0x0000660000047ab9 */ /* 0x000fe40000000a00 */
[----:B------:R-:W-:Y:S02]  /*00b0*/  UIADD3 UR6, UP0, UR4, 0xf0, URZ ;  /* 0x000000f004067890 */ /* 0x000fe4000ff1e03f */
[----:B------:R-:W-:Y:S02]  /*00c0*/  UIADD3 UR4, UP1, UR4, 0x1f0, URZ ;  /* 0x000001f004047890 */ /* 0x000fe4000ff3e03f */
[----:B------:R-:W-:Y:S02]  /*00d0*/  UIADD3.X UR7, URZ, UR5, URZ, UP0, !UPT ;  /* 0x000000053f077290 */ /* 0x000fe400087fe43f */
[----:B------:R-:W-:-:S07]  /*00e0*/  UIADD3.X UR5, URZ, UR5, URZ, UP1, !UPT ;  /* 0x000000053f057290 */ /* 0x000fce0008ffe43f */
[----:B------:R0:W-:Y:S02]  /*00f0*/  UTMACCTL.PF [UR6] ;  /* 0x00000000060079b9 */ /* 0x0001e40008040000 */
[----:B------:R0:W-:Y:S02]  /*0100*/  UTMACCTL.PF [UR4] ;  /* 0x00000000040079b9 */ /* 0x0001e40008040000 */
[----:B0-----:R-:W-:Y:S01]  /*0110*/  NOP ;  /* 0x0000000000007918 */ /* 0x001fe20000000000 */
.L_x_1:
[----:B------:R-:W-:Y:S05]  /*0120*/  BSYNC B0 ;  /* 0x0000000000007941 */ /* 0x000fea0003800000 */
.L_x_0:
[----:B------:R-:W0:Y:S02]  /*0130*/  SHFL.IDX PT, R2, R0, RZ, 0x1f ;  /* 0x00001fff00027589 */ /* 0x000e2400000e0000 */
[----:B0-----:R-:W-:-:S13]  /*0140*/  ISETP.NE.AND P0, PT, R2, RZ, PT ;  /* 0x000000ff0200720c */ /* 0x001fda0003f05270 */
[----:B------:R-:W-:Y:S05]  /*0150*/  @P0 BRA `(.L_x_2) ;  /* 0x0000000000d40947 */ /* 0x000fea0003800000 */
[----:B------:R-:W-:Y:S01]  /*0160*/  ELECT P0, URZ, PT ;  /* 0x00000000003f782f */ /* 0x000fe20003800000 */
[----:B------:R-:W-:-:S12]  /*0170*/  BSSY B0, `(.L_x_2) ;  /* 0x0000033000007945 */ /* 0x000fd80003800000 */
[----:B------:R-:W-:Y:S05]  /*0180*/  @!P0 BRA `(.L_x_3) ;  /* 0x0000000000c48947 */ /* 0x000fea0003800000 */
[----:B------:R-:W0:Y:S01]  /*0190*/  S2UR UR8, SR_CgaCtaId ;  /* 0x00000000000879c3 */ /* 0x000e220000008800 */
[----:B------:R-:W-:Y:S01]  /*01a0*/  UMOV UR4, 0x400 ;  /* 0x0000040000047882 */ /* 0x000fe20000000000 */
[----:B------:R-:W-:Y:S01]  /*01b0*/  UMOV UR5, 0x1 ;  /* 0x0000000100057882 */ /* 0x000fe20000000000 */
[----:B------:R-:W-:Y:S02]  /*01c0*/  UMOV UR6, 0x4 ;  /* 0x0000000400067882 */ /* 0x000fe40000000000 */
[----:B------:R-:W-:-:S04]  /*01d0*/  UIADD3 UR6, -UR6, 0x100000, URZ ;  /* 0x0010000006067890 */ /* 0x000fc8000fffe13f */
[----:B------:R-:W-:Y:S02]  /*01e0*/  USHF.L.U32 UR7, UR6, 0xb, URZ ;  /* 0x0000000b06077899 */ /* 0x000fe4000800063f */
[----:B------:R-:W-:Y:S02]  /*01f0*/  USHF.L.U32 UR6, UR6, 0x1, URZ ;  /* 0x0000000106067899 */ /* 0x000fe4000800063f */
[----:B0-----:R-:W-:Y:S02]  /*0200*/  ULEA UR8, UR8, UR4, 0x18 ;  /* 0x0000000408087291 */ /* 0x001fe4000f8ec03f */
[----:B------:R-:W-:-:S04]  /*0210*/  UIADD3 UR4, -UR5, 0x100000, URZ ;  /* 0x0010000005047890 */ /* 0x000fc8000fffe13f */
[----:B------:R-:W-:Y:S02]  /*0220*/  USHF.L.U32 UR5, UR4, 0xb, URZ ;  /* 0x0000000b04057899 */ /* 0x000fe4000800063f */
[----:B------:R-:W-:Y:S01]  /*0230*/  USHF.L.U32 UR4, UR4, 0x1, URZ ;  /* 0x0000000104047899 */ /* 0x000fe2000800063f */
[----:B------:R-:W0:Y:S11]  /*0240*/  FENCE.VIEW.ASYNC.S ;  /* 0x00000000000073c6 */ /* 0x000e360000000000 */
[----:B0-----:R0:W1:Y:S01]  /*0250*/  SYNCS.EXCH.64 URZ, [UR8], UR4 ;  /* 0x00000004083f75b2 */ /* 0x0010620008000100 */
[----:B------:R0:W2:Y:S01]  /*0260*/  SYNCS.EXCH.64 URZ, [UR8+0x90], UR6 ;  /* 0x00009006083f75b2 */ /* 0x0000a20008000100 */
[----:B------:R0:W3:Y:S01]  /*0270*/  SYNCS.EXCH.64 URZ, [UR8+0x8], UR4 ;  /* 0x00000804083f75b2 */ /* 0x0000e20008000100 */
[----:B------:R0:W4:Y:S01]  /*0280*/  SYNCS.EXCH.64 URZ, [UR8+0x98], UR6 ;  /* 0x00009806083f75b2 */ /* 0x0001220008000100 */
[----:B------:R0:W0:Y:S01]  /*0290*/  SYNCS.EXCH.64 URZ, [UR8+0x10], UR4 ;  /* 0x00001004083f75b2 */ /* 0x0000220008000100 */
        /* <DEDUP_REMOVED lines=31> */
[----:B-1234-:R-:W-:Y:S01]  /*0490*/  NOP ;  /* 0x0000000000007918 */ /* 0x01efe20000000000 */
.L_x_3:
[----:B0-----:R-:W-:Y:S05]  /*04a0*/  BSYNC B0 ;  /* 0x0000000000007941 */ /* 0x001fea0003800000 */
.L_x_2:
[----:B------:R-:W-:Y:S01]  /*04b0*/  SHF.R.S32.HI R3, RZ, 0x1f, R18 ;  /* 0x0000001fff037819 */ /* 0x000fe20000011412 */
[----:B------:R-:W0:Y:S01]  /*04c0*/  SHFL.IDX PT, R0, R0, RZ, 0x1f ;  /* 0x00001fff00007589 */ /* 0x000e2200000e0000 */
[----:B------:R-:W1:Y:S01]  /*04d0*/  S2UR UR8, SR_CTAID.X ;  /* 0x00000000000879c3 */ /* 0x000e620000002500 */
[----:B------:R-:W-:Y:S02]  /*04e0*/  ELECT P0, URZ, PT ;  /* 0x00000000003f782f */ /* 0x000fe40003800000 */
[----:B------:R-:W-:Y:S01]  /*04f0*/  LEA.HI R3, R3, R18, RZ, 0x7 ;  /* 0x0000001203037211 */ /* 0x000fe200078f38ff */
[----:B------:R-:W2:Y:S01]  /*0500*/  S2R R12, SR_CTAID.Y ;  /* 0x00000000000c7919 */ /* 0x000ea20000002600 */
[----:B------:R-:W-:Y:S01]  /*0510*/  SHF.R.S32.HI R5, RZ, 0x1f, R2 ;  /* 0x0000001fff057819 */ /* 0x000fe20000011402 */
[----:B------:R-:W-:Y:S01]  /*0520*/  ULDC UR4, c[0x0][0x150] ;  /* 0x0000540000047ab9 */ /* 0x000fe20000000800 */
[----:B------:R-:W-:Y:S01]  /*0530*/  LOP3.LUT R3, R3, 0xffffff80, RZ, 0xc0, !PT ;  /* 0xffffff8003037812 */ /* 0x000fe200078ec0ff */
[----:B------:R-:W-:Y:S01]  /*0540*/  NOP ;  /* 0x0000000000007918 */ /* 0x000fe20000000000 */
[----:B------:R-:W-:Y:S01]  /*0550*/  LEA.HI R5, R5, R2, RZ, 0x2 ;  /* 0x0000000205057211 */ /* 0x000fe200078f10ff */
[----:B------:R-:W3:Y:S01]  /*0560*/  LDC R10, c[0x0][0x144] ;  /* 0x00005100ff0a7b82 */ /* 0x000ee20000000800 */
[----:B------:R-:W-:Y:S01]  /*0570*/  NOP ;  /* 0x0000000000007918 */ /* 0x000fe20000000000 */
[----:B------:R-:W-:Y:S01]  /*0580*/  IMAD.IADD R7, R18, 0x1, -R3 ;  /* 0x0000000112077824 */ /* 0x000fe200078e0a03 */
[----:B------:R-:W-:-:S02]  /*0590*/  LOP3.LUT R5, R5, 0x3ffffffc, RZ, 0xc0, !PT ;  /* 0x3ffffffc05057812 */ /* 0x000fc400078ec0ff */
[----:B------:R-:W-:Y:S02]  /*05a0*/  ISETP.NE.AND P3, PT, R6, RZ, PT ;  /* 0x000000ff0600720c */ /* 0x000fe40003f65270 */
[----:B------:R-:W-:Y:S01]  /*05b0*/  SHF.R.S32.HI R8, RZ, 0x1f, R7 ;  /* 0x0000001fff087819 */ /* 0x000fe20000011407 */
[----:B------:R-:W-:Y:S01]  /*05c0*/  IMAD.IADD R2, R2, 0x1, -R5 ;  /* 0x0000000102027824 */ /* 0x000fe200078e0a05 */
[----:B------:R-:W4:Y:S02]  /*05d0*/  LDC R15, c[0x0][0x140] ;  /* 0x00005000ff0f7b82 */ /* 0x000f240000000800 */
[----:B------:R-:W-:Y:S02]  /*05e0*/  LEA.HI R8, R8, R7, RZ, 0x3 ;  /* 0x0000000708087211 */ /* 0x000fe400078f18ff */
[----:B0-----:R-:W-:Y:S02]  /*05f0*/  ISETP.NE.OR P0, PT, R0, RZ, !P0 ;  /* 0x000000ff0000720c */ /* 0x001fe40004705670 */
[----:B------:R-:W-:-:S02]  /*0600*/  SHF.R.S32.HI R0, RZ, 0x3, R8 ;  /* 0x00000003ff007819 */ /* 0x000fc40000011408 */
[----:B------:R-:W0:Y:S01]  /*0610*/  LDC R9, c[0x0][0x148] ;  /* 0x00005200ff097b82 */ /* 0x000e220000000800 */
[----:B------:R-:W-:Y:S02]  /*0620*/  SHF.R.S32.HI R3, RZ, 0x1f, R8 ;  /* 0x0000001fff037819 */ /* 0x000fe40000011408 */
[----:B-1----:R-:W-:Y:S02]  /*0630*/  I2FP.F32.U32 R8, UR8 ;  /* 0x0000000800087c45 */ /* 0x002fe40008201000 */
[----:B------:R-:W-:-:S03]  /*0640*/  LEA.HI R3, R3, R0, RZ, 0x2 ;  /* 0x0000000003037211 */ /* 0x000fc600078f10ff */
[----:B------:R-:W-:Y:S01]  /*0650*/  FMUL R8, R8, UR4 ;  /* 0x0000000408087c20 */ /* 0x000fe20008400000 */
[----:B------:R-:W-:Y:S01]  /*0660*/  LOP3.LUT R3, R3, 0xfffffffc, RZ, 0xc0, !PT ;  /* 0xfffffffc03037812 */ /* 0x000fe200078ec0ff */
[----:B------:R-:W-:Y:S01]  /*0670*/  VOTEU.ALL UP0, P0 ;  /* 0x00000000003f7886 */ /* 0x000fe20000000000 */
[----:B--2---:R-:W-:Y:S01]  /*0680*/  I2FP.F32.U32 R5, R12 ;  /* 0x0000000c00057245 */ /* 0x004fe20000201000 */
[----:B------:R-:W-:Y:S01]  /*0690*/  ULDC UR4, c[0x0][0x154] ;  /* 0x0000550000047ab9 */ /* 0x000fe20000000800 */
[----:B------:R-:W-:Y:S01]  /*06a0*/  VOTEU.ALL UP1, P0 ;  /* 0x00000000003f7886 */ /* 0x000fe20000020000 */
[----:B------:R-:W1:Y:S01]  /*06b0*/  F2I.U32.TRUNC.NTZ R8, R8 ;  /* 0x0000000800087305 */ /* 0x000e62000020f000 */
[----:B------:R-:W-:Y:S01]  /*06c0*/  IMAD.IADD R3, R0, 0x1, -R3 ;  /* 0x0000000100037824 */ /* 0x000fe200078e0a03 */
[----:B------:R-:W2:Y:S01]  /*06d0*/  @!UP0 S2UR UR7, SR_CgaCtaId ;  /* 0x00000000000789c3 */ /* 0x000ea20000008800 */
[----:B------:R-:W-:Y:S01]  /*06e0*/  @!UP0 UMOV UR6, 0x400 ;  /* 0x0000040000068882 */ /* 0x000fe20000000000 */
[----:B----4-:R-:W-:Y:S01]  /*06f0*/  ISETP.EQ.U32.AND P2, PT, R15, 0x1, PT ;  /* 0x000000010f00780c */ /* 0x010fe20003f42070 */
[----:B------:R-:W-:Y:S01]  /*0700*/  IMAD R2, R2, 0x4, R3 ;  /* 0x0000000402027824 */ /* 0x000fe200078e0203 */
[----:B------:R-:W-:Y:S01]  /*0710*/  SHF.R.S32.HI R3, RZ, 0x1f, R4 ;  /* 0x0000001fff037819 */ /* 0x000fe20000011404 */
[----:B------:R-:W-:-:S03]  /*0720*/  VIADD R15, R6, 0xffffffff ;  /* 0xffffffff060f7836 */ /* 0x000fc60000000000 */
[----:B------:R-:W-:Y:S02]  /*0730*/  LEA.HI R0, R2, R2, RZ, 0x1 ;  /* 0x0000000202007211 */ /* 0x000fe400078f08ff */
[----:B------:R-:W-:Y:S02]  /*0740*/  LEA.HI R3, R3, R4, RZ, 0x2 ;  /* 0x0000000403037211 */ /* 0x000fe400078f10ff */
[----:B------:R-:W-:Y:S01]  /*0750*/  LOP3.LUT R11, R0, 0xfffffffe, RZ, 0xc0, !PT ;  /* 0xfffffffe000b7812 */ /* 0x000fe200078ec0ff */
[----:B-1----:R-:W-:Y:S02]  /*0760*/  IMAD.MOV R17, RZ, RZ, -R8 ;  /* 0x000000ffff117224 */ /* 0x002fe400078e0a08 */
[----:B------:R-:W-:Y:S01]  /*0770*/  FMUL R8, R5, UR4 ;  /* 0x0000000405087c20 */ /* 0x000fe20008400000 */
[----:B------:R-:W-:Y:S01]  /*0780*/  LOP3.LUT R3, R3, 0xfffffffc, RZ, 0xc0, !PT ;  /* 0xfffffffc03037812 */ /* 0x000fe200078ec0ff */
[----:B------:R-:W-:Y:S01]  /*0790*/  UMOV UR4, 0x20 ;  /* 0x0000002000047882 */ /* 0x000fe20000000000 */
[----:B---3--:R-:W-:Y:S01]  /*07a0*/  IMAD R5, R10, R17, UR8 ;  /* 0x000000080a057e24 */ /* 0x008fe2000f8e0211 */
[----:B------:R-:W-:-:S04]  /*07b0*/  @!UP0 UIADD3 UR4, -UR4, 0x100000, URZ ;  /* 0x0010000004048890 */ /* 0x000fc8000fffe13f */
[----:B------:R-:W-:Y:S02]  /*07c0*/  @!UP0 USHF.L.U32 UR5, UR4, 0xb, URZ ;  /* 0x0000000b04058899 */ /* 0x000fe4000800063f */
[----:B------:R-:W-:Y:S01]  /*07d0*/  @!UP0 USHF.L.U32 UR4, UR4, 0x1, URZ ;  /* 0x0000000104048899 */ /* 0x000fe2000800063f */
[C---:B------:R-:W-:Y:S01]  /*07e0*/  IMAD.IADD R0, R2.reuse, 0x1, -R11 ;  /* 0x0000000102007824 */ /* 0x040fe200078e0a0b */
[----:B------:R-:W1:Y:S01]  /*07f0*/  F2I.U32.TRUNC.NTZ R8, R8 ;  /* 0x0000000800087305 */ /* 0x000e62000020f000 */
[----:B------:R-:W-:Y:S01]  /*0800*/  IMAD.SHL.U32 R11, R2, 0x4, RZ ;  /* 0x00000004020b7824 */ /* 0x000fe200078e00ff */
[----:B------:R-:W-:Y:S01]  /*0810*/  ISETP.GE.U32.AND P6, PT, R15, 0x2, PT ;  /* 0x000000020f00780c */ /* 0x000fe20003fc6070 */
[----:B------:R-:W-:Y:S01]  /*0820*/  IMAD.IADD R4, R4, 0x1, -R3 ;  /* 0x0000000104047824 */ /* 0x000fe200078e0a03 */
[----:B------:R-:W-:Y:S01]  /*0830*/  ISETP.NE.AND P4, PT, R0, R5, PT ;  /* 0x000000050000720c */ /* 0x000fe20003f85270 */
[----:B--2---:R-:W-:Y:S01]  /*0840*/  @!UP0 ULEA UR6, UR7, UR6, 0x18 ;  /* 0x0000000607068291 */ /* 0x004fe2000f8ec03f */
[----:B------:R-:W-:Y:S01]  /*0850*/  LOP3.LUT R2, R2, 0xc, R11, 0x78, !PT ;  /* 0x0000000c02027812 */ /* 0x000fe200078e780b */
[----:B------:R-:W-:Y:S01]  /*0860*/  VOTEU.ALL UP0, P0 ;  /* 0x00000000003f7886 */ /* 0x000fe20000000000 */
[----:B------:R-:W-:-:S02]  /*0870*/  ISETP.NE.AND P1, PT, R4, 0x3, PT ;  /* 0x000000030400780c */ /* 0x000fc40003f25270 */
[----:B------:R-:W-:Y:S02]  /*0880*/  LOP3.LUT P0, RZ, R7, 0x7, RZ, 0xc0, !PT ;  /* 0x0000000707ff7812 */ /* 0x000fe4000780c0ff */
[----:B------:R-:W-:Y:S02]  /*0890*/  ISETP.EQ.OR P1, PT, R4, RZ, !P1 ;  /* 0x000000ff0400720c */ /* 0x000fe40004f22670 */
[----:B------:R-:W-:Y:S01]  /*08a0*/  ISETP.LT.U32.AND P0, PT, R2, 0x2, !P0 ;  /* 0x000000020200780c */ /* 0x000fe20004701070 */
[----:B-1----:R-:W-:Y:S01]  /*08b0*/  IMAD.MOV R24, RZ, RZ, -R8 ;  /* 0x000000ffff187224 */ /* 0x002fe200078e0a08 */
[----:B------:R-:W-:Y:S01]  /*08c0*/  ISETP.EQ.AND P1, PT, R6, RZ, P1 ;  /* 0x000000ff0600720c */ /* 0x000fe20000f22270 */
[----:B------:R-:W1:Y:S02]  /*08d0*/  FENCE.VIEW.ASYNC.S ;  /* 0x00000000000073c6 */ /* 0x000e640000000000 */
[----:B-1----:R1:W2:Y:S01]  /*08e0*/  @!UP0 SYNCS.EXCH.64 URZ, [UR6+0x130], UR4 ;  /* 0x00013004063f85b2 */ /* 0x0022a20008000100 */
[----:B------:R-:W-:Y:S01]  /*08f0*/  @P4 LEA.HI R0, R2, R2, RZ, 0x1 ;  /* 0x0000000202004211 */ /* 0x000fe200078f08ff */
[----:B0-----:R-:W-:Y:S01]  /*0900*/  IMAD R3, R9, R24, R12 ;  /* 0x0000001809037224 */ /* 0x001fe200078e020c */
[----:B------:R-:W-:-:S02]  /*0910*/  SEL R6, RZ, 0x1, !P0 ;  /* 0x00000001ff067807 */ /* 0x000fc40004000000 */
[----:B------:R-:W-:Y:S02]  /*0920*/  @P4 SHF.R.S32.HI R0, RZ, 0x1, R0 ;  /* 0x00000001ff004819 */ /* 0x000fe40000011400 */
[----:B------:R-:W-:Y:S02]  /*0930*/  LOP3.LUT R10, R18, 0x7f, RZ, 0xc0, !PT ;  /* 0x0000007f120a7812 */ /* 0x000fe400078ec0ff */
[----:B------:R-:W-:Y:S01]  /*0940*/  @P4 ISETP.NE.AND P5, PT, R0, R3, PT ;  /* 0x000000030000420c */ /* 0x000fe20003fa5270 */
[----:B------:R-:W-:Y:S01]  /*0950*/  IMAD.MOV.U32 R3, RZ, RZ, 0x1 ;  /* 0x00000001ff037424 */ /* 0x000fe200078e00ff */
[----:B------:R-:W-:Y:S02]  /*0960*/  SEL R0, RZ, 0x1, !P1 ;  /* 0x00000001ff007807 */ /* 0x000fe40004800000 */
[----:B------:R-:W-:Y:S02]  /*0970*/  @P4 SEL R3, RZ, 0x1, P5 ;  /* 0x00000001ff034807 */ /* 0x000fe40002800000 */
[----:B------:R-:W-:Y:S01]  /*0980*/  SEL R0, R0, 0x2, P6 ;  /* 0x0000000200007807 */ /* 0x000fe20003000000 */
[----:B------:R1:W0:Y:S01]  /*0990*/  @!UP1 SYNCS.EXCH.64 URZ, [UR6+0x138], UR4 ;  /* 0x00013804063f95b2 */ /* 0x0002220008000100 */
[----:B------:R-:W-:Y:S01]  /*09a0*/  LOP3.LUT R3, R3, R6, RZ, 0xc0, !PT ;  /* 0x0000000603037212 */ /* 0x000fe200078ec0ff */
[----:B------:R-:W-:Y:S01]  /*09b0*/  NOP ;  /* 0x0000000000007918 */ /* 0x000fe20000000000 */
[----:B------:R-:W-:Y:S05]  /*09c0*/  @!P2 BRA `(.L_x_4) ;  /* 0x000000000008a947 */ /* 0x000fea0003800000 */
[----:B0-2---:R-:W-:Y:S01]  /*09d0*/  UCGABAR_ARV ;  /* 0x00000000000079c7 */ /* 0x005fe20008000000 */
[----:B------:R-:W-:Y:S05]  /*09e0*/  BRA `(.L_x_5) ;  /* 0x0000000000047947 */ /* 0x000fea0003800000 */
.L_x_4:
[----:B0-2---:R-:W-:Y:S01]  /*09f0*/  NOP ;  /* 0x0000000000007918 */ /* 0x005fe20000000000 */
.L_x_5:
[----:B------:R-:W0:Y:S01]  /*0a00*/  LDC R8, c[0x0][0x65c] ;  /* 0x00019700ff087b82 */ /* 0x000e220000000800 */
[----:B------:R-:W-:Y:S01]  /*0a10*/  LOP3.LUT R6, R6, 0xffffbfff, RZ, 0xc0, !PT ;  /* 0xffffbfff06067812 */ /* 0x000fe200078ec0ff */
[----:B------:R-:W-:Y:S01]  /*0a20*/  IMAD.MOV.U32 R7, RZ, RZ, RZ ;  /* 0x000000ffff077224 */ /* 0x000fe200078e00ff */
[----:B0-----:R-:W-:-:S13]  /*0a30*/  ISETP.NE.AND P1, PT, R8, 0x1, PT ;  /* 0x000000010800780c */ /* 0x001fda0003f25270 */
[----:B------:R-:W0:Y:S01]  /*0a40*/  @P1 LDC R21, c[0x0][0x10] ;  /* 0x00000400ff151b82 */ /* 0x000e220000000800 */
[----:B------:R-:W-:Y:S01]  /*0a50*/  @P1 LOP3.LUT R6, R6, 0x4000, RZ, 0xfc, !PT ;  /* 0x0000400006061812 */ /* 0x000fe200078efcff */
[----:B------:R-:W-:Y:S02]  /*0a60*/  @P1 IMAD.MOV.U32 R13, RZ, RZ, RZ ;  /* 0x000000ffff0d1224 */ /* 0x000fe400078e00ff */
[----:B------:R-:W-:Y:S02]  /*0a70*/  IMAD.U32 R6, RZ, RZ, UR8 ;  /* 0x00000008ff067e24 */ /* 0x000fe4000f8e00ff */
[----:B------:R-:W-:Y:S02]  /*0a80*/  @P1 IMAD.MOV.U32 R11, RZ, RZ, RZ ;  /* 0x000000ffff0b1224 */ /* 0x000fe400078e00ff */
[----:B------:R-:W2:Y:S01]  /*0a90*/  @!P1 LDC R17, c[0x0][0xc] ;  /* 0x00000300ff119b82 */ /* 0x000ea20000000800 */
[----:B-1----:R-:W-:Y:S01]  /*0aa0*/  ULDC UR4, c[0x0][0xc] ;  /* 0x0000030000047ab9 */ /* 0x002fe20000000800 */
[----:B------:R-:W-:Y:S01]  /*0ab0*/  ULDC UR5, c[0x0][0x10] ;  /* 0x0000040000057ab9 */ /* 0x000fe20000000800 */
[----:B------:R-:W-:Y:S01]  /*0ac0*/  ULDC UR6, c[0x0][0x14] ;  /* 0x0000050000067ab9 */ /* 0x000fe20000000800 */
[----:B------:R-:W-:-:S04]  /*0ad0*/  UIMAD.WIDE.U32 UR4, UR4, UR5, URZ ;  /* 0x00000005040472a5 */ /* 0x000fc8000f8e003f */
[----:B------:R-:W-:Y:S02]  /*0ae0*/  UIMAD.WIDE.U32 UR14, UR4, UR6, URZ ;  /* 0x00000006040e72a5 */ /* 0x000fe4000f8e003f */
[----:B------:R-:W-:-:S04]  /*0af0*/  UIMAD UR13, UR5, UR6, URZ ;  /* 0x00000006050d72a4 */ /* 0x000fc8000f8e023f */
[----:B------:R-:W-:Y:S01]  /*0b00*/  UIADD3 UR13, UR15, UR13, URZ ;  /* 0x0000000d0f0d7290 */ /* 0x000fe2000fffe03f */
[----:B0-----:R-:W-:-:S04]  /*0b10*/  @P1 IMAD.WIDE.U32 R20, R21, UR8, R12 ;  /* 0x0000000815141c25 */ /* 0x001fc8000f8e000c */
[----:B--2---:R-:W-:-:S04]  /*0b20*/  @!P1 IMAD.WIDE.U32 R16, R12, R17, R6 ;  /* 0x000000110c109225 */ /* 0x004fc800078e0006 */
[----:B------:R-:W-:Y:S02]  /*0b30*/  @P1 IMAD.MOV.U32 R6, RZ, RZ, R20 ;  /* 0x000000ffff061224 */ /* 0x000fe400078e0014 */
[----:B------:R-:W-:Y:S02]  /*0b40*/  @P1 IMAD.IADD R7, R21, 0x1, R11 ;  /* 0x0000000115071824 */ /* 0x000fe400078e020b */
[----:B------:R-:W-:Y:S02]  /*0b50*/  @!P1 IMAD.MOV.U32 R6, RZ, RZ, R16 ;  /* 0x000000ffff069224 */ /* 0x000fe400078e0010 */
[----:B------:R-:W-:Y:S01]  /*0b60*/  @!P1 IMAD.MOV.U32 R7, RZ, RZ, R17 ;  /* 0x000000ffff079224 */ /* 0x000fe200078e0011 */
[----:B------:R-:W-:Y:S06]  /*0b70*/  @!P2 BRA `(.L_x_6) ;  /* 0x00000000000ca947 */ /* 0x000fec0003800000 */
[----:B------:R-:W-:Y:S01]  /*0b80*/  UCGABAR_WAIT ;  /* 0x0000000000007dc7 */ /* 0x000fe20008000000 */
[----:B------:R-:W-:Y:S01]  /*0b90*/  CCTL.IVALL ;  /* 0x00000000ff00798f */ /* 0x000fe20002000000 */
[----:B------:R-:W-:Y:S05]  /*0ba0*/  BRA `(.L_x_7) ;  /* 0x0000000000047947 */ /* 0x000fea0003800000 */
.L_x_6:
[----:B------:R-:W-:Y:S06]  /*0bb0*/  BAR.SYNC.DEFER_BLOCKING 0x0 ;  /* 0x0000000000007b1d */ /* 0x000fec0000010000 */
.L_x_7:
[----:B------:R-:W-:Y:S05]  /*0bc0*/  @!P3 BRA `(.L_x_8) ;  /* 0x000000480098b947 */ /* 0x000fea0003800000 */
[----:B------:R-:W-:-:S13]  /*0bd0*/  ISETP.GT.U32.AND P0, PT, R15, 0x1, PT ;  /* 0x000000010f00780c */ /* 0x000fda0003f04070 */
[----:B------:R-:W-:Y:S05]  /*0be0*/  @P0 EXIT ;  /* 0x000000000000094d */ /* 0x000fea0003800000 */
[----:B------:R-:W-:Y:S01]  /*0bf0*/  ULDC.64 UR4, c[0x0][0x650] ;  /* 0x0001940000047ab9 */ /* 0x000fe20000000a00 */
[----:B------:R-:W-:Y:S01]  /*0c00*/  PRMT R15, RZ, 0x7610, R15 ;  /* 0x00007610ff0f7816 */ /* 0x000fe2000000000f */
[----:B------:R-:W-:Y:S01]  /*0c10*/  IMAD.MOV.U32 R69, RZ, RZ, -0x1 ;  /* 0xffffffffff457424 */ /* 0x000fe200078e00ff */
[----:B------:R-:W-:Y:S01]  /*0c20*/  ISETP.GE.U32.AND P0, PT, R6, UR4, PT ;  /* 0x0000000406007c0c */ /* 0x000fe2000bf06070 */
[----:B------:R-:W-:Y:S02]  /*0c30*/  IMAD.MOV.U32 R68, RZ, RZ, -0x1 ;  /* 0xffffffffff447424 */ /* 0x000fe400078e00ff */
[----:B------:R-:W-:Y:S01]  /*0c40*/  IMAD.MOV.U32 R71, RZ, RZ, -0x1 ;  /* 0xffffffffff477424 */ /* 0x000fe200078e00ff */
[----:B------:R-:W-:-:S13]  /*0c50*/  ISETP.GE.U32.AND.EX P0, PT, R7, UR5, PT, P0 ;  /* 0x0000000507007c0c */ /* 0x000fda000bf06100 */
[----:B------:R-:W-:Y:S05]  /*0c60*/  @P0 BRA `(.L_x_9) ;  /* 0x0000000400240947 */ /* 0x000fea0003800000 */
[----:B------:R-:W0:Y:S01]  /*0c70*/  LDC.64 R26, c[0x0][0x628] ;  /* 0x00018a00ff1a7b82 */ /* 0x000e220000000a00 */
[----:B------:R-:W-:Y:S02]  /*0c80*/  IMAD.MOV.U32 R16, RZ, RZ, R6 ;  /* 0x000000ffff107224 */ /* 0x000fe400078e0006 */
[----:B------:R-:W-:-:S05]  /*0c90*/  IMAD.MOV.U32 R17, RZ, RZ, R7 ;  /* 0x000000ffff117224 */ /* 0x000fca00078e0007 */
[----:B------:R-:W1:Y:S08]  /*0ca0*/  LDC R4, c[0x0][0x630] ;  /* 0x00018c00ff047b82 */ /* 0x000e700000000800 */
[----:B------:R-:W2:Y:S01]  /*0cb0*/  LDC.64 R28, c[0x0][0x620] ;  /* 0x00018800ff1c7b82 */ /* 0x000ea20000000a00 */
[----:B0-----:R-:W-:-:S04]  /*0cc0*/  ISETP.NE.U32.AND P0, PT, R26, RZ, PT ;  /* 0x000000ff1a00720c */ /* 0x001fc80003f05070 */
[----:B------:R-:W-:-:S13]  /*0cd0*/  ISETP.NE.AND.EX P0, PT, R27, RZ, PT, P0 ;  /* 0x000000ff1b00720c */ /* 0x000fda0003f05300 */
[----:B-12---:R-:W-:Y:S05]  /*0ce0*/  @!P0 BRA `(.L_x_10) ;  /* 0x0000000000288947 */ /* 0x006fea0003800000 */
[----:B------:R-:W0:Y:S02]  /*0cf0*/  LDC R11, c[0x0][0x634] ;  /* 0x00018d00ff0b7b82 */ /* 0x000e240000000800 */
[----:B0-----:R-:W-:-:S05]  /*0d00*/  IADD3 R11, P0, R6, R11, RZ ;  /* 0x0000000b060b7210 */ /* 0x001fca0007f1e0ff */
[----:B------:R-:W-:-:S04]  /*0d10*/  IMAD.X R15, RZ, RZ, R7, P0 ;  /* 0x000000ffff0f7224 */ /* 0x000fc800000e0607 */
[----:B------:R-:W-:-:S04]  /*0d20*/  IMAD.WIDE.U32 R16, R15, R26, RZ ;  /* 0x0000001a0f107225 */ /* 0x000fc800078e00ff */
[----:B------:R-:W-:-:S04]  /*0d30*/  IMAD.WIDE.U32 R20, P0, R11, R27, R16 ;  /* 0x0000001b0b147225 */ /* 0x000fc80007800010 */
[----:B------:R-:W-:-:S04]  /*0d40*/  IMAD.WIDE.U32 R16, R11, R26, RZ ;  /* 0x0000001a0b107225 */ /* 0x000fc800078e00ff */
[----:B------:R-:W-:Y:S01]  /*0d50*/  IMAD.X R23, RZ, RZ, RZ, P0 ;  /* 0x000000ffff177224 */ /* 0x000fe200000e06ff */
[----:B------:R-:W-:Y:S01]  /*0d60*/  IADD3 RZ, P0, R17, R20, RZ ;  /* 0x0000001411ff7210 */ /* 0x000fe20007f1e0ff */
[----:B------:R-:W-:-:S04]  /*0d70*/  IMAD.MOV.U32 R22, RZ, RZ, R21 ;  /* 0x000000ffff167224 */ /* 0x000fc800078e0015 */
[----:B------:R-:W-:-:S08]  /*0d80*/  IMAD.WIDE.U32.X R16, R15, R27, R22, P0 ;  /* 0x0000001b0f107225 */ /* 0x000fd000000e0416 */
.L_x_10:
[----:B------:R-:W0:Y:S01]  /*0d90*/  LDC.64 R26, c[0x0][0x640] ;  /* 0x00019000ff1a7b82 */ /* 0x000e220000000a00 */
[--C-:B------:R-:W-:Y:S01]  /*0da0*/  SHF.R.U64 R71, R16, R4, R17.reuse ;  /* 0x0000000410477219 */ /* 0x100fe20000001211 */
[----:B------:R-:W-:Y:S01]  /*0db0*/  IMAD R34, R9, R24, R12 ;  /* 0x0000001809227224 */ /* 0x000fe200078e020c */
[----:B------:R-:W-:Y:S02]  /*0dc0*/  SHF.R.U32.HI R4, RZ, R4, R17 ;  /* 0x00000004ff047219 */ /* 0x000fe40000011611 */
[----:B------:R-:W-:-:S03]  /*0dd0*/  IADD3 R11, P0, RZ, -R71, RZ ;  /* 0x80000047ff0b7210 */ /* 0x000fc60007f1e0ff */
[----:B------:R-:W1:Y:S02]  /*0de0*/  LDC R20, c[0x0][0x618] ;  /* 0x00018600ff147b82 */ /* 0x000e640000000800 */
[----:B------:R-:W-:Y:S02]  /*0df0*/  IMAD.X R13, RZ, RZ, ~R4, P0 ;  /* 0x000000ffff0d7224 */ /* 0x000fe400000e0e04 */
[----:B------:R-:W-:-:S04]  /*0e00*/  IMAD.WIDE.U32 R16, R11, R28, R6 ;  /* 0x0000001c0b107225 */ /* 0x000fc800078e0006 */
[----:B------:R-:W2:Y:S01]  /*0e10*/  LDC R15, c[0x0][0x608] ;  /* 0x00018200ff0f7b82 */ /* 0x000ea20000000800 */
[----:B------:R-:W-:Y:S02]  /*0e20*/  IMAD R4, R13, R28, RZ ;  /* 0x0000001c0d047224 */ /* 0x000fe400078e02ff */
[----:B------:R-:W-:Y:S02]  /*0e30*/  IMAD.MOV.U32 R13, RZ, RZ, -0x1 ;  /* 0xffffffffff0d7424 */ /* 0x000fe400078e00ff */
[----:B------:R-:W-:Y:S02]  /*0e40*/  IMAD R11, R11, R29, R4 ;  /* 0x0000001d0b0b7224 */ /* 0x000fe400078e0204 */
[----:B------:R-:W-:Y:S01]  /*0e50*/  IMAD.MOV.U32 R29, RZ, RZ, 0x1 ;  /* 0x00000001ff1d7424 */ /* 0x000fe200078e00ff */
[----:B------:R-:W3:Y:S01]  /*0e60*/  LDC R22, c[0x0][0x658] ;  /* 0x00019600ff167b82 */ /* 0x000ee20000000800 */
[----:B0-----:R-:W-:Y:S01]  /*0e70*/  ISETP.NE.U32.AND P0, PT, R26, RZ, PT ;  /* 0x000000ff1a00720c */ /* 0x001fe20003f05070 */
[----:B------:R-:W-:-:S03]  /*0e80*/  IMAD.IADD R11, R17, 0x1, R11 ;  /* 0x00000001110b7824 */ /* 0x000fc600078e020b */
[----:B------:R-:W-:-:S03]  /*0e90*/  ISETP.NE.AND.EX P0, PT, R27, RZ, PT, P0 ;  /* 0x000000ff1b00720c */ /* 0x000fc60003f05300 */
[----:B------:R-:W0:Y:S01]  /*0ea0*/  LDC R23, c[0x0][0x600] ;  /* 0x00018000ff177b82 */ /* 0x000e220000000800 */
[-CC-:B-1----:R-:W-:Y:S02]  /*0eb0*/  SHF.R.U64 R19, R16, R20.reuse, R11.reuse ;  /* 0x0000001410137219 */ /* 0x182fe4000000120b */
[----:B------:R-:W-:-:S05]  /*0ec0*/  SHF.R.U32.HI R4, RZ, R20, R11 ;  /* 0x00000014ff047219 */ /* 0x000fca000001160b */
[----:B------:R-:W1:Y:S01]  /*0ed0*/  LDC R25, c[0x0][0x648] ;  /* 0x00019200ff197b82 */ /* 0x000e620000000800 */
[-CC-:B--2---:R-:W-:Y:S02]  /*0ee0*/  SHF.R.U64 R32, R19, R15.reuse, R4.reuse ;  /* 0x0000000f13207219 */ /* 0x184fe40000001204 */
[----:B------:R-:W-:-:S05]  /*0ef0*/  SHF.R.U32.HI R11, RZ, R15, R4 ;  /* 0x0000000fff0b7219 */ /* 0x000fca0000011604 */
[----:B------:R-:W2:Y:S01]  /*0f00*/  LDC R28, c[0x0][0x638] ;  /* 0x00018e00ff1c7b82 */ /* 0x000ea20000000800 */
[-CC-:B---3--:R-:W-:Y:S02]  /*0f10*/  SHF.R.U64 R24, R32, R22.reuse, R11.reuse ;  /* 0x0000001620187219 */ /* 0x188fe4000000120b */
[-C--:B------:R-:W-:Y:S02]  /*0f20*/  SHF.L.U32 R4, R13, R22.reuse, RZ ;  /* 0x000000160d047219 */ /* 0x080fe400000006ff */
[----:B------:R-:W-:Y:S01]  /*0f30*/  SHF.R.U32.HI R13, RZ, R22, R11 ;  /* 0x00000016ff0d7219 */ /* 0x000fe2000001160b */
[----:B------:R-:W-:Y:S01]  /*0f40*/  IMAD.MOV.U32 R12, RZ, RZ, R24 ;  /* 0x000000ffff0c7224 */ /* 0x000fe200078e0018 */
[----:B------:R-:W-:Y:S01]  /*0f50*/  LOP3.LUT R9, RZ, R4, RZ, 0x33, !PT ;  /* 0x00000004ff097212 */ /* 0x000fe200078e33ff */
[----:B------:R-:W3:Y:S01]  /*0f60*/  LDC R30, c[0x0][0x610] ;  /* 0x00018400ff1e7b82 */ /* 0x000ee20000000800 */
[----:B------:R-:W-:Y:S05]  /*0f70*/  @!P0 BRA `(.L_x_11) ;  /* 0x0000000000288947 */ /* 0x000fea0003800000 */
[----:B------:R-:W4:Y:S02]  /*0f80*/  LDC R11, c[0x0][0x64c] ;  /* 0x00019300ff0b7b82 */ /* 0x000f240000000800 */
[----:B----4-:R-:W-:-:S05]  /*0f90*/  IADD3 R11, P0, R24, R11, RZ ;  /* 0x0000000b180b7210 */ /* 0x010fca0007f1e0ff */
        /* <DEDUP_REMOVED lines=8> */
.L_x_11:
[----:B-1----:R-:W-:Y:S01]  /*1020*/  SHF.R.U64 R11, R12, R25, R13 ;  /* 0x000000190c0b7219 */ /* 0x002fe2000000120d */
[----:B0-----:R-:W-:Y:S01]  /*1030*/  VIADD R12, R23, 0xffffffff ;  /* 0xffffffff170c7836 */ /* 0x001fe20000000000 */
[----:B------:R-:W-:Y:S01]  /*1040*/  SHF.L.U32 R4, R29, R22, RZ ;  /* 0x000000161d047219 */ /* 0x000fe200000006ff */
[----:B------:R-:W-:Y:S01]  /*1050*/  IMAD.MOV.U32 R15, RZ, RZ, 0x1 ;  /* 0x00000001ff0f7424 */ /* 0x000fe200078e00ff */
[----:B------:R-:W-:Y:S01]  /*1060*/  LOP3.LUT R9, R32, R9, RZ, 0xc0, !PT ;  /* 0x0000000920097212 */ /* 0x000fe200078ec0ff */
[----:B------:R-:W-:Y:S01]  /*1070*/  IMAD.MOV R13, RZ, RZ, -R11 ;  /* 0x000000ffff0d7224 */ /* 0x000fe200078e0a0b */
[----:B------:R-:W-:Y:S02]  /*1080*/  SEL R5, R5, R34, !P1 ;  /* 0x0000002205057207 */ /* 0x000fe40004800000 */
[----:B------:R-:W-:Y:S01]  /*1090*/  LOP3.LUT R12, R19, R12, RZ, 0xc0, !PT ;  /* 0x0000000c130c7212 */ /* 0x000fe200078ec0ff */
[----:B------:R-:W-:Y:S02]  /*10a0*/  IMAD R16, R4, R11, R9 ;  /* 0x0000000b04107224 */ /* 0x000fe400078e0209 */
[----:B--2---:R-:W-:-:S02]  /*10b0*/  IMAD R4, R13, R28, R24 ;  /* 0x0000001c0d047224 */ /* 0x004fc400078e0218 */
[----:B---3--:R-:W-:Y:S02]  /*10c0*/  IMAD R5, R16, R30, R5 ;  /* 0x0000001e10057224 */ /* 0x008fe400078e0205 */
[----:B------:R-:W-:-:S05]  /*10d0*/  IMAD R4, R4, R23, R12 ;  /* 0x0000001704047224 */ /* 0x000fca00078e020c */
[----:B------:R-:W-:Y:S02]  /*10e0*/  SEL R68, R4, R5, !P1 ;  /* 0x0000000504447207 */ /* 0x000fe40004800000 */
[----:B------:R-:W-:-:S07]  /*10f0*/  SEL R69, R5, R4, !P1 ;  /* 0x0000000405457207 */ /* 0x000fce0004800000 */
.L_x_9:
[----:B------:R-:W-:-:S08]  /*1100*/  NOP ;  /* 0x0000000000007918 */ /* 0x000fd00000000000 */
[----:B------:R-:W0:Y:S02]  /*1110*/  USETMAXREG.TRY_ALLOC.CTAPOOL UP0, 0xe8 ;  /* 0x000000e8000079c8 */ /* 0x000e240008000600 */
[----:B0-----:R-:W-:-:S13]  /*1120*/  PLOP3.LUT P0, PT, PT, PT, UP0, 0x80, 0x0 ;  /* 0x000000000000781c */ /* 0x001fda0003f0f008 */
[----:B------:R-:W-:Y:S05]  /*1130*/  @!P0 BRA `(.L_x_9) ;  /* 0xfffffffc00f08947 */ /* 0x000fea000383ffff */
[----:B------:R-:W-:Y:S01]  /*1140*/  ULDC.64 UR4, c[0x0][0x598] ;  /* 0x0001660000047ab9 */ /* 0x000fe20000000a00 */
[----:B------:R-:W-:Y:S01]  /*1150*/  ULDC.64 UR20, c[0x0][0x208] ;  /* 0x0000820000147ab9 */ /* 0x000fe20000000a00 */
[----:B------:R-:W-:-:S04]  /*1160*/  ISETP.NE.U32.AND P0, PT, RZ, UR4, PT ;  /* 0x00000004ff007c0c */ /* 0x000fc8000bf05070 */
[----:B------:R-:W-:-:S13]  /*1170*/  ISETP.NE.AND.EX P0, PT, RZ, UR5, PT, P0 ;  /* 0x00000005ff007c0c */ /* 0x000fda000bf05300 */
[----:B------:R-:W-:Y:S05]  /*1180*/  @!P0 BRA `(.L_x_12) ;  /* 0x00000000001c8947 */ /* 0x000fea0003800000 */
[----:B------:R-:W0:Y:S02]  /*1190*/  LDC.64 R4, c[0x0][0x598] ;  /* 0x00016600ff047b82 */ /* 0x000e240000000a00 */
[----:B0-----:R-:W2:Y:S02]  /*11a0*/  LDG.E.64 R4, desc[UR20][R4.64] ;  /* 0x0000001404047981 */ /* 0x001ea4000c1e1b00 */
[----:B--2---:R-:W-:-:S04]  /*11b0*/  ISETP.NE.U32.AND P0, PT, R4, RZ, PT ;  /* 0x000000ff0400720c */ /* 0x004fc80003f05070 */
[----:B------:R-:W-:-:S13]  /*11c0*/  ISETP.NE.AND.EX P0, PT, R5, RZ, PT, P0 ;  /* 0x000000ff0500720c */ /* 0x000fda0003f05300 */
[----:B------:R-:W-:Y:S05]  /*11d0*/  @!P0 BRA `(.L_x_12) ;  /* 0x0000000000088947 */ /* 0x000fea0003800000 */
[----:B------:R0:W5:Y:S01]  /*11e0*/  LD.E R9, desc[UR20][R4.64] ;  /* 0x0000001404097980 */ /* 0x000162000c101900 */
[----:B------:R-:W-:Y:S05]  /*11f0*/  BRA `(.L_x_13) ;  /* 0x0000000000207947 */ /* 0x000fea0003800000 */
.L_x_12:
[----:B------:R-:W-:Y:S02]  /*1200*/  ULDC.64 UR4, c[0x0][0x588] ;  /* 0x0001620000047ab9 */ /* 0x000fe40000000a00 */
[----:B------:R-:W-:-:S04]  /*1210*/  ISETP.NE.U32.AND P0, PT, RZ, UR4, PT ;  /* 0x00000004ff007c0c */ /* 0x000fc8000bf05070 */
[----:B------:R-:W-:-:S13]  /*1220*/  ISETP.NE.AND.EX P0, PT, RZ, UR5, PT, P0 ;  /* 0x00000005ff007c0c */ /* 0x000fda000bf05300 */
[----:B------:R-:W-:Y:S05]  /*1230*/  @!P0 BRA `(.L_x_14) ;  /* 0x00000000000c8947 */ /* 0x000fea0003800000 */
[----:B------:R-:W0:Y:S02]  /*1240*/  LDC.64 R4, c[0x0][0x588] ;  /* 0x00016200ff047b82 */ /* 0x000e240000000a00 */
[----:B0-----:R1:W5:Y:S01]  /*1250*/  LDG.E R9, desc[UR20][R4.64] ;  /* 0x0000001404097981 */ /* 0x001362000c1e1900 */
[----:B------:R-:W-:Y:S05]  /*1260*/  BRA `(.L_x_13) ;  /* 0x0000000000047947 */ /* 0x000fea0003800000 */
.L_x_14:
[----:B------:R-:W2:Y:S02]  /*1270*/  LDC R9, c[0x0][0x580] ;  /* 0x00016000ff097b82 */ /* 0x000ea40000000800 */
.L_x_13:
[----:B------:R-:W-:Y:S02]  /*1280*/  ULDC.64 UR4, c[0x0][0x5a0] ;  /* 0x0001680000047ab9 */ /* 0x000fe40000000a00 */
[----:B------:R-:W-:-:S04]  /*1290*/  ISETP.NE.U32.AND P0, PT, RZ, UR4, PT ;  /* 0x00000004ff007c0c */ /* 0x000fc8000bf05070 */
[----:B------:R-:W-:-:S13]  /*12a0*/  ISETP.NE.AND.EX P0, PT, RZ, UR5, PT, P0 ;  /* 0x00000005ff007c0c */ /* 0x000fda000bf05300 */
[----:B------:R-:W-:Y:S05]  /*12b0*/  @!P0 BRA `(.L_x_15) ;  /* 0x00000000001c8947 */ /* 0x000fea0003800000 */
[----:B01----:R-:W0:Y:S02]  /*12c0*/  LDC.64 R4, c[0x0][0x5a0] ;  /* 0x00016800ff047b82 */ /* 0x003e240000000a00 */
[----:B0-----:R-:W3:Y:S02]  /*12d0*/  LDG.E.64 R4, desc[UR20][R4.64] ;  /* 0x0000001404047981 */ /* 0x001ee4000c1e1b00 */
[----:B---3--:R-:W-:-:S04]  /*12e0*/  ISETP.NE.U32.AND P0, PT, R4, RZ, PT ;  /* 0x000000ff0400720c */ /* 0x008fc80003f05070 */
[----:B------:R-:W-:-:S13]  /*12f0*/  ISETP.NE.AND.EX P0, PT, R5, RZ, PT, P0 ;  /* 0x000000ff0500720c */ /* 0x000fda0003f05300 */
[----:B------:R-:W-:Y:S05]  /*1300*/  @!P0 BRA `(.L_x_15) ;  /* 0x0000000000088947 */ /* 0x000fea0003800000 */
[----:B------:R0:W5:Y:S01]  /*1310*/  LD.E R11, desc[UR20][R4.64] ;  /* 0x00000014040b7980 */ /* 0x000162000c101900 */
[----:B------:R-:W-:Y:S05]  /*1320*/  BRA `(.L_x_16) ;  /* 0x0000000000207947 */ /* 0x000fea0003800000 */
.L_x_15:
[----:B------:R-:W-:Y:S02]  /*1330*/  ULDC.64 UR4, c[0x0][0x590] ;  /* 0x0001640000047ab9 */ /* 0x000fe40000000a00 */
[----:B------:R-:W-:-:S04]  /*1340*/  ISETP.NE.U32.AND P0, PT, RZ, UR4, PT ;  /* 0x00000004ff007c0c */ /* 0x000fc8000bf05070 */
[----:B------:R-:W-:-:S13]  /*1350*/  ISETP.NE.AND.EX P0, PT, RZ, UR5, PT, P0 ;  /* 0x00000005ff007c0c */ /* 0x000fda000bf05300 */
[----:B------:R-:W-:Y:S05]  /*1360*/  @!P0 BRA `(.L_x_17) ;  /* 0x00000000000c8947 */ /* 0x000fea0003800000 */
[----:B01----:R-:W0:Y:S02]  /*1370*/  LDC.64 R4, c[0x0][0x590] ;  /* 0x00016400ff047b82 */ /* 0x003e240000000a00 */
[----:B0-----:R1:W5:Y:S01]  /*1380*/  LDG.E R11, desc[UR20][R4.64] ;  /* 0x00000014040b7981 */ /* 0x001362000c1e1900 */
[----:B------:R-:W-:Y:S05]  /*1390*/  BRA `(.L_x_16) ;  /* 0x0000000000047947 */ /* 0x000fea0003800000 */
.L_x_17:
[----:B------:R-:W3:Y:S02]  /*13a0*/  LDC R11, c[0x0][0x584] ;  /* 0x00016100ff0b7b82 */ /* 0x000ee40000000800 */
.L_x_16:
[----:B------:R-:W-:-:S13]  /*13b0*/  LOP3.LUT P0, RZ, R15, 0xff, RZ, 0xc0, !PT ;  /* 0x000000ff0fff7812 */ /* 0x000fda000780c0ff */
[----:B------:R-:W-:Y:S05]  /*13c0*/  @!P0 EXIT ;  /* 0x000000000000894d */ /* 0x000fea0003800000 */
[----:B------:R-:W4:Y:S01]  /*13d0*/  LDC.64 R20, c[0x0][0x5c8] ;  /* 0x00017200ff147b82 */ /* 0x000f220000000a00 */
[----:B------:R-:W-:Y:S01]  /*13e0*/  ULDC.64 UR6, c[0x0][0x288] ;  /* 0x0000a20000067ab9 */ /* 0x000fe20000000a00 */
[----:B01----:R-:W-:Y:S01]  /*13f0*/  SHF.R.U32.HI R4, RZ, 0x2, R18 ;  /* 0x00000002ff047819 */ /* 0x003fe20000011612 */
[----:B------:R-:W-:Y:S01]  /*1400*/  UIADD3 UR4, UR7, 0x1f, URZ ;  /* 0x0000001f07047890 */ /* 0x000fe2000fffe03f */
[----:B------:R-:W-:Y:S01]  /*1410*/  LOP3.LUT R14, R14, 0x1, RZ, 0xc0, !PT ;  /* 0x000000010e0e7812 */ /* 0x000fe200078ec0ff */
[----:B------:R-:W-:Y:S01]  /*1420*/  IMAD.U32 R15, RZ, RZ, UR6 ;  /* 0x00000006ff0f7e24 */ /* 0x000fe2000f8e00ff */
[----:B------:R-:W-:Y:S01]  /*1430*/  SHF.R.U32.HI R10, RZ, 0x1, R10 ;  /* 0x00000001ff0a7819 */ /* 0x000fe2000001160a */
[----:B------:R-:W-:Y:S01]  /*1440*/  USHF.R.S32.HI UR5, URZ, 0x1f, UR4 ;  /* 0x0000001f3f057899 */ /* 0x000fe20008011404 */
[----:B------:R-:W-:Y:S01]  /*1450*/  LOP3.LUT R4, R4, 0x7, RZ, 0xc0, !PT ;  /* 0x0000000704047812 */ /* 0x000fe200078ec0ff */
[----:B------:R-:W-:Y:S01]  /*1460*/  IMAD.SHL.U32 R5, R14, 0x40, RZ ;  /* 0x000000400e057824 */ /* 0x000fe200078e00ff */
[----:B------:R-:W-:Y:S01]  /*1470*/  LOP3.LUT R12, R10, 0x30, RZ, 0xc0, !PT ;  /* 0x000000300a0c7812 */ /* 0x000fe200078ec0ff */
[----:B------:R-:W-:Y:S01]  /*1480*/  ULEA.HI UR5, UR5, UR4, URZ, 0x5 ;  /* 0x0000000405057291 */ /* 0x000fe2000f8f283f */
[C---:B------:R-:W-:Y:S01]  /*1490*/  LOP3.LUT R10, R18.reuse, 0x3, RZ, 0xc0, !PT ;  /* 0x00000003120a7812 */ /* 0x040fe200078ec0ff */
[----:B------:R-:W-:Y:S01]  /*14a0*/  IMAD.SHL.U32 R18, R18, 0x2, RZ ;  /* 0x0000000212127824 */ /* 0x000fe200078e00ff */
[-CC-:B------:R-:W-:Y:S01]  /*14b0*/  IADD3 R13, RZ, -R12.reuse, -R4.reuse ;  /* 0x8000000cff0d7210 */ /* 0x180fe20007ffe804 */
[----:B------:R-:W-:Y:S01]  /*14c0*/  USHF.R.S32.HI UR9, URZ, 0x5, UR5 ;  /* 0x000000053f097899 */ /* 0x000fe20008011405 */
[----:B------:R-:W-:Y:S01]  /*14d0*/  LOP3.LUT R5, R5, 0x40, R4, 0xe2, !PT ;  /* 0x0000004005057812 */ /* 0x000fe200078ee204 */
[----:B------:R-:W-:Y:S01]  /*14e0*/  IMAD R10, R10, -0x2, R15 ;  /* 0xfffffffe0a0a7824 */ /* 0x000fe200078e020f */
[----:B------:R-:W-:Y:S01]  /*14f0*/  ULDC UR4, c[0x0][0x284] ;  /* 0x0000a10000047ab9 */ /* 0x000fe20000000800 */
[----:B------:R-:W-:Y:S01]  /*1500*/  UISETP.LT.AND UP0, UPT, UR9, 0x1, UPT ;  /* 0x000000010900788c */ /* 0x000fe2000bf01270 */
[----:B------:R-:W-:Y:S01]  /*1510*/  IMAD R19, R14, -0x40, R13 ;  /* 0xffffffc00e137824 */ /* 0x000fe200078e020d */
[----:B------:R-:W-:Y:S01]  /*1520*/  LOP3.LUT R4, R5, R12, RZ, 0xfc, !PT ;  /* 0x0000000c05047212 */ /* 0x000fe200078efcff */
[----:B------:R-:W-:Y:S01]  /*1530*/  IMAD.MOV.U32 R5, RZ, RZ, RZ ;  /* 0x000000ffff057224 */ /* 0x000fe200078e00ff */
[----:B------:R-:W-:Y:S01]  /*1540*/  USEL UR10, UR9, 0x1, UP0 ;  /* 0x00000001090a7887 */ /* 0x000fe20008000000 */
[C-C-:B----4-:R-:W-:Y:S01]  /*1550*/  SHF.L.U64.HI R12, R20.reuse, 0x7, R21.reuse ;  /* 0x00000007140c7819 */ /* 0x150fe20000010215 */
[C---:B------:R-:W-:Y:S01]  /*1560*/  IMAD.SHL.U32 R15, R20.reuse, 0x80, RZ ;  /* 0x00000080140f7824 */ /* 0x040fe200078e00ff */
[C-C-:B------:R-:W-:Y:S01]  /*1570*/  SHF.L.U64.HI R13, R20.reuse, 0x3, R21.reuse ;  /* 0x00000003140d7819 */ /* 0x140fe20000010215 */
[C---:B------:R-:W-:Y:S01]  /*1580*/  IMAD.SHL.U32 R16, R20.reuse, 0x8, RZ ;  /* 0x0000000814107824 */ /* 0x040fe200078e00ff */
[C---:B------:R-:W-:Y:S01]  /*1590*/  SHF.L.U64.HI R14, R20.reuse, 0x8, R21 ;  /* 0x00000008140e7819 */ /* 0x040fe20000010215 */
[----:B------:R-:W-:Y:S01]  /*15a0*/  IMAD.SHL.U32 R17, R20, 0x100, RZ ;  /* 0x0000010014117824 */ /* 0x000fe200078e00ff */
[----:B------:R-:W-:Y:S01]  /*15b0*/  LOP3.LUT R72, R0, 0x1, RZ, 0xfc, !PT ;  /* 0x0000000100487812 */ /* 0x000fe200078efcff */
[----:B------:R-:W-:Y:S01]  /*15c0*/  VIADD R19, R19, UR4 ;  /* 0x0000000413137c36 */ /* 0x000fe20008000000 */
[----:B------:R-:W-:Y:S01]  /*15d0*/  UIADD3 UR10, UR9, -UR10, URZ ;  /* 0x8000000a090a7290 */ /* 0x000fe2000fffe03f */
[----:B------:R-:W-:Y:S01]  /*15e0*/  UMOV UR4, URZ ;  /* 0x0000003f00047c82 */ /* 0x000fe20008000000 */
[----:B------:R-:W-:-:S10]  /*15f0*/  UMOV UR5, URZ ;  /* 0x0000003f00057c82 */ /* 0x000fd40008000000 */
.L_x_44:
[----:B------:R-:W0:Y:S01]  /*1600*/  S2R R20, SR_TID.X ;  /* 0x0000000000147919 */ /* 0x000e220000002100 */
[----:B-1----:R-:W1:Y:S01]  /*1610*/  S2UR UR17, SR_CgaCtaId ;  /* 0x00000000001179c3 */ /* 0x002e620000008800 */
[----:B------:R-:W-:Y:S01]  /*1620*/  UMOV UR16, 0x400 ;  /* 0x0000040000107882 */ /* 0x000fe20000000000 */
[----:B------:R-:W-:Y:S01]  /*1630*/  UMOV UR6, URZ ;  /* 0x0000003f00067c82 */ /* 0x000fe20008000000 */
[----:B------:R-:W-:Y:S01]  /*1640*/  UMOV UR7, URZ ;  /* 0x0000003f00077c82 */ /* 0x000fe20008000000 */
[----:B------:R-:W-:Y:S01]  /*1650*/  UMOV UR22, UR5 ;  /* 0x0000000500167c82 */ /* 0x000fe20008000000 */
[----:B-----5:R-:W-:Y:S02]  /*1660*/  CS2R R22, SRZ ;  /* 0x0000000000167805 */ /* 0x020fe4000001ff00 */
[----:B------:R-:W-:Y:S02]  /*1670*/  CS2R R48, SRZ ;  /* 0x0000000000307805 */ /* 0x000fe4000001ff00 */
[----:B------:R-:W-:Y:S01]  /*1680*/  CS2R R50, SRZ ;  /* 0x0000000000327805 */ /* 0x000fe2000001ff00 */
[----:B------:R-:W4:Y:S01]  /*1690*/  LDC R21, c[0x0][0x28c] ;  /* 0x0000a300ff157b82 */ /* 0x000f220000000800 */
[----:B------:R-:W-:-:S02]  /*16a0*/  CS2R R52, SRZ ;  /* 0x0000000000347805 */ /* 0x000fc4000001ff00 */
[----:B------:R-:W-:Y:S02]  /*16b0*/  CS2R R54, SRZ ;  /* 0x0000000000367805 */ /* 0x000fe4000001ff00 */
[----:B------:R-:W-:Y:S02]  /*16c0*/  CS2R R56, SRZ ;  /* 0x0000000000387805 */ /* 0x000fe4000001ff00 */
[----:B------:R-:W-:Y:S02]  /*16d0*/  CS2R R58, SRZ ;  /* 0x00000000003a7805 */ /* 0x000fe4000001ff00 */
[----:B------:R-:W-:Y:S02]  /*16e0*/  CS2R R60, SRZ ;  /* 0x00000000003c7805 */ /* 0x000fe4000001ff00 */
[----:B------:R-:W-:Y:S02]  /*16f0*/  CS2R R62, SRZ ;  /* 0x00000000003e7805 */ /* 0x000fe4000001ff00 */
[----:B------:R-:W-:-:S02]  /*1700*/  CS2R R64, SRZ ;  /* 0x0000000000407805 */ /* 0x000fc4000001ff00 */
[----:B------:R-:W-:Y:S01]  /*1710*/  CS2R R66, SRZ ;  /* 0x0000000000427805 */ /* 0x000fe2000001ff00 */
[----:B------:R-:W-:Y:S01]  /*1720*/  IMAD.MOV.U32 R74, RZ, RZ, RZ ;  /* 0x000000ffff4a7224 */ /* 0x000fe200078e00ff */
[----:B------:R-:W-:Y:S01]  /*1730*/  CS2R R40, SRZ ;  /* 0x0000000000287805 */ /* 0x000fe2000001ff00 */
[----:B------:R-:W-:Y:S01]  /*1740*/  IMAD.MOV.U32 R73, RZ, RZ, RZ ;  /* 0x000000ffff497224 */ /* 0x000fe200078e00ff */
[----:B------:R-:W-:Y:S01]  /*1750*/  CS2R R42, SRZ ;  /* 0x00000000002a7805 */ /* 0x000fe2000001ff00 */
[----:B------:R-:W-:Y:S01]  /*1760*/  IMAD.U32 R76, RZ, RZ, UR4 ;  /* 0x00000004ff4c7e24 */ /* 0x000fe2000f8e00ff */
[----:B------:R-:W-:Y:S02]  /*1770*/  CS2R R44, SRZ ;  /* 0x00000000002c7805 */ /* 0x000fe4000001ff00 */
[----:B------:R-:W-:Y:S02]  /*1780*/  CS2R R46, SRZ ;  /* 0x00000000002e7805 */ /* 0x000fe4000001ff00 */
[----:B------:R-:W-:-:S02]  /*1790*/  CS2R R32, SRZ ;  /* 0x0000000000207805 */ /* 0x000fc4000001ff00 */
[----:B------:R-:W-:Y:S02]  /*17a0*/  CS2R R34, SRZ ;  /* 0x0000000000227805 */ /* 0x000fe4000001ff00 */
[----:B------:R-:W-:Y:S02]  /*17b0*/  CS2R R36, SRZ ;  /* 0x0000000000247805 */ /* 0x000fe4000001ff00 */
[----:B------:R-:W-:Y:S02]  /*17c0*/  CS2R R38, SRZ ;  /* 0x0000000000267805 */ /* 0x000fe4000001ff00 */
[----:B------:R-:W-:Y:S02]  /*17d0*/  CS2R R24, SRZ ;  /* 0x0000000000187805 */ /* 0x000fe4000001ff00 */
[----:B------:R-:W-:Y:S02]  /*17e0*/  CS2R R26, SRZ ;  /* 0x00000000001a7805 */ /* 0x000fe4000001ff00 */
[----:B------:R-:W-:-:S02]  /*17f0*/  CS2R R28, SRZ ;  /* 0x00000000001c7805 */ /* 0x000fc4000001ff00 */
[----:B0-----:R-:W-:Y:S02]  /*1800*/  LOP3.LUT R20, R20, 0x80, RZ, 0xc0, !PT ;  /* 0x0000008014147812 */ /* 0x001fe400078ec0ff */
[----:B------:R-:W-:Y:S02]  /*1810*/  CS2R R30, SRZ ;  /* 0x00000000001e7805 */ /* 0x000fe4000001ff00 */
[----:B----4-:R-:W-:Y:S02]  /*1820*/  ISETP.GE.AND P0, PT, R21, 0x1, PT ;  /* 0x000000011500780c */ /* 0x010fe40003f06270 */
[----:B------:R-:W-:-:S06]  /*1830*/  SHF.R.U32.HI R20, RZ, 0x7, R20 ;  /* 0x00000007ff147819 */ /* 0x000fcc0000011614 */
[----:B------:R-:W0:Y:S02]  /*1840*/  SHFL.IDX PT, R20, R20, RZ, 0x1f ;  /* 0x00001fff14147589 */ /* 0x000e2400000e0000 */
[----:B0-----:R-:W-:-:S13]  /*1850*/  R2UR UR8, R20 ;  /* 0x00000000140872ca */ /* 0x001fda00000e0000 */
[----:B------:R-:W-:-:S04]  /*1860*/  ULEA.HI UR11, UR8, UR8, URZ, 0x1 ;  /* 0x00000008080b7291 */ /* 0x000fc8000f8f083f */
[----:B------:R-:W-:Y:S02]  /*1870*/  ULOP3.LUT UR12, UR11, 0x1ffffe, URZ, 0xc0, !UPT ;  /* 0x001ffffe0b0c7892 */ /* 0x000fe4000f8ec03f */
[----:B-1----:R-:W-:Y:S02]  /*1880*/  ULEA UR11, UR17, UR16, 0x18 ;  /* 0x00000010110b7291 */ /* 0x002fe4000f8ec03f */
[----:B------:R-:W-:-:S03]  /*1890*/  UIADD3 UR12, UR8, -UR12, URZ ;  /* 0x8000000c080c7290 */ /* 0x000fc6000fffe03f */
[----:B------:R-:W-:Y:S01]  /*18a0*/  UMOV UR8, URZ ;  /* 0x0000003f00087c82 */ /* 0x000fe20008000000 */
[----:B------:R-:W-:-:S04]  /*18b0*/  ULEA UR12, UR12, UR11, 0xb ;  /* 0x0000000b0c0c7291 */ /* 0x000fc8000f8e583f */
[----:B------:R-:W-:-:S04]  /*18c0*/  UIADD3 UR12, UR12, 0x200, URZ ;  /* 0x000002000c0c7890 */ /* 0x000fc8000fffe03f */
[----:B------:R-:W-:-:S04]  /*18d0*/  USHF.R.U32.HI UR12, URZ, 0x4, UR12 ;  /* 0x000000043f0c7899 */ /* 0x000fc8000801160c */
[----:B------:R-:W-:-:S04]  /*18e0*/  ULOP3.LUT UR12, UR12, 0x3fff, URZ, 0xc0, !UPT ;  /* 0x00003fff0c0c7892 */ /* 0x000fc8000f8ec03f */
[----:B------:R-:W-:Y:S01]  /*18f0*/  ULOP3.LUT UR12, UR12, 0x10000, URZ, 0xfc, !UPT ;  /* 0x000100000c0c7892 */ /* 0x000fe2000f8efc3f */
[----:B------:R-:W-:Y:S11]  /*1900*/  @!P0 BRA `(.L_x_18) ;  /* 0x0000000400488947 */ /* 0x000ff60003800000 */
[----:B------:R-:W-:-:S13]  /*1910*/  ISETP.NE.AND P1, PT, R72, 0x3, PT ;  /* 0x000000034800780c */ /* 0x000fda0003f25270 */
[----:B------:R-:W-:Y:S05]  /*1920*/  @!P1 BRA `(.L_x_19) ;  /* 0x0000000000049947 */ /* 0x000fea0003800000 */
[----:B------:R-:W-:Y:S01]  /*1930*/  BPT.TRAP 0x1 ;  /* 0x000000040000795c */ /* 0x000fe20000300000 */
.L_x_19:
[----:B------:R-:W-:Y:S01]  /*1940*/  ULEA UR6, UR5, UR11, 0x3 ;  /* 0x0000000b05067291 */ /* 0x000fe2000f8e183f */
[----:B------:R-:W-:-:S05]  /*1950*/  IMAD.U32 R20, RZ, RZ, UR4 ;  /* 0x00000004ff147e24 */ /* 0x000fca000f8e00ff */
[----:B------:R-:W-:-:S04]  /*1960*/  SHF.L.U32 R20, R20, 0x1f, RZ ;  /* 0x0000001f14147819 */ /* 0x000fc800000006ff */
[----:B------:R0:W1:Y:S01]  /*1970*/  SYNCS.PHASECHK.TRANS64.TRYWAIT P0, [UR6], R20 ;  /* 0x00000014ff0075a7 */ /* 0x0000620008000146 */
[----:B------:R-:W-:Y:S05]  /*1980*/  @!P1 BRA `(.L_x_20) ;  /* 0x0000000000049947 */ /* 0x000fea0003800000 */
[----:B------:R-:W-:Y:S01]  /*1990*/  BPT.TRAP 0x1 ;  /* 0x000000040000795c */ /* 0x000fe20000300000 */
.L_x_20:
[----:B-1----:R-:W-:Y:S05]  /*19a0*/  @P0 BRA `(.L_x_21) ;  /* 0x0000000000080947 */ /* 0x002fea0003800000 */
[----:B------:R-:W1:Y:S02]  /*19b0*/  SYNCS.PHASECHK.TRANS64.TRYWAIT P0, [UR6], R20 ;  /* 0x00000014ff0075a7 */ /* 0x000e640008000146 */
[----:B-1----:R-:W-:Y:S05]  /*19c0*/  @!P0 BRA `(.L_x_22) ;  /* 0x00000058005c8947 */ /* 0x002fea0003800000 */
.L_x_21:
[----:B------:R-:W-:Y:S01]  /*19d0*/  UIADD3 UR6, UR11, 0x36200, URZ ;  /* 0x000362000b067890 */ /* 0x000fe2000fffe03f */
[----:B------:R-:W-:Y:S01]  /*19e0*/  WARPGROUP.ARRIVE ;  /* 0x00000000000079c5 */ /* 0x000fe20000000000 */
[----:B------:R-:W-:Y:S01]  /*19f0*/  UIMAD UR16, UR5, 0x300, UR12 ;  /* 0x00000300051078a4 */ /* 0x000fe2000f8e020c */
[----:B------:R-:W-:Y:S01]  /*1a00*/  CS2R R22, SRZ ;  /* 0x0000000000167805 */ /* 0x000fe2000001ff00 */
[----:B------:R-:W-:Y:S01]  /*1a10*/  USHF.R.U32.HI UR7, URZ, 0x4, UR6 ;  /* 0x000000043f077899 */ /* 0x000fe20008011606 */
[----:B------:R-:W-:Y:S01]  /*1a20*/  CS2R R48, SRZ ;  /* 0x0000000000307805 */ /* 0x000fe2000001ff00 */
[----:B------:R-:W-:Y:S01]  /*1a30*/  UMOV UR17, 0xc0000010 ;  /* 0xc000001000117882 */ /* 0x000fe20000000000 */
[----:B------:R-:W-:Y:S01]  /*1a40*/  UMOV UR19, 0xc0000010 ;  /* 0xc000001000137882 */ /* 0x000fe20000000000 */
[----:B------:R-:W-:Y:S01]  /*1a50*/  ULOP3.LUT UR7, UR7, 0x3fff, URZ, 0xc0, !UPT ;  /* 0x00003fff07077892 */ /* 0x000fe2000f8ec03f */
[----:B------:R-:W-:Y:S01]  /*1a60*/  CS2R R50, SRZ ;  /* 0x0000000000327805 */ /* 0x000fe2000001ff00 */
[----:B------:R-:W-:Y:S01]  /*1a70*/  UIADD3 UR8, UR16, 0x200, URZ ;  /* 0x0000020010087890 */ /* 0x000fe2000fffe03f */
[----:B------:R-:W-:Y:S01]  /*1a80*/  CS2R R52, SRZ ;  /* 0x0000000000347805 */ /* 0x000fe2000001ff00 */
[----:B------:R-:W-:Y:S01]  /*1a90*/  ULOP3.LUT UR7, UR7, 0x10000, URZ, 0xfc, !UPT ;  /* 0x0001000007077892 */ /* 0x000fe2000f8efc3f */
[----:B------:R-:W-:Y:S01]  /*1aa0*/  CS2R R54, SRZ ;  /* 0x0000000000367805 */ /* 0x000fe2000001ff00 */
[----:B------:R-:W-:Y:S01]  /*1ab0*/  UMOV UR6, 0x1 ;  /* 0x0000000100067882 */ /* 0x000fe20000000000 */
[----:B------:R-:W-:Y:S01]  /*1ac0*/  CS2R R56, SRZ ;  /* 0x0000000000387805 */ /* 0x000fe2000001ff00 */
[----:B------:R-:W-:Y:S01]  /*1ad0*/  ULEA UR18, UR5, UR7, 0x5 ;  /* 0x0000000705127291 */ /* 0x000fe2000f8e283f */
[----:B------:R-:W-:Y:S01]  /*1ae0*/  CS2R R58, SRZ ;  /* 0x00000000003a7805 */ /* 0x000fe2000001ff00 */
[----:B------:R-:W-:Y:S01]  /*1af0*/  UIADD3 UR7, UR16, 0x100, URZ ;  /* 0x0000010010077890 */ /* 0x000fe2000fffe03f */
[----:B------:R-:W-:-:S02]  /*1b00*/  CS2R R60, SRZ ;  /* 0x00000000003c7805 */ /* 0x000fc4000001ff00 */
[----:B------:R-:W-:Y:S02]  /*1b10*/  CS2R R62, SRZ ;  /* 0x00000000003e7805 */ /* 0x000fe4000001ff00 */
[----:B------:R-:W-:Y:S02]  /*1b20*/  CS2R R64, SRZ ;  /* 0x0000000000407805 */ /* 0x000fe4000001ff00 */
[----:B------:R-:W-:Y:S01]  /*1b30*/  CS2R R66, SRZ ;  /* 0x0000000000427805 */ /* 0x000fe2000001ff00 */
[----:B------:R-:W-:Y:S01]  /*1b40*/  IMAD.MOV.U32 R74, RZ, RZ, RZ ;  /* 0x000000ffff4a7224 */ /* 0x000fe200078e00ff */
[----:B------:R-:W-:Y:S01]  /*1b50*/  QGMMA.64x16x32.F32.E4M3.E4M3 R40, gdesc[UR16], RZ, !UPT ;  /* 0x00200000102879f3 */ /* 0x000fe2000c7008ff */
[----:B------:R-:W-:Y:S01]  /*1b60*/  UMOV UR16, UR7 ;  /* 0x0000000700107c82 */ /* 0x000fe20008000000 */
[----:B------:R-:W-:Y:S01]  /*1b70*/  ULDC UR7, c[0x0][0x50c] ;  /* 0x0001430000077ab9 */ /* 0x000fe20000000800 */
[----:B------:R-:W-:Y:S01]  /*1b80*/  UMOV UR17, 0xc0000010 ;  /* 0xc000001000117882 */ /* 0x000fe20000000000 */
[----:B------:R-:W-:Y:S01]  /*1b90*/  UISETP.NE.AND UP0, UPT, UR7, 0x1, UPT ;  /* 0x000000010700788c */ /* 0x000fe2000bf05270 */
[----:B------:R-:W-:Y:S01]  /*1ba0*/  QGMMA.64x16x32.F32.E4M3.E4M3 R32, gdesc[UR16], RZ, !UPT ;  /* 0x00200000102079f3 */ /* 0x000fe2000c7008ff */
[----:B------:R-:W-:Y:S01]  /*1bb0*/  UMOV UR16, UR8 ;  /* 0x0000000800107c82 */ /* 0x000fe20008000000 */
[----:B------:R-:W-:Y:S01]  /*1bc0*/  UMOV UR17, 0xc0000010 ;  /* 0xc000001000117882 */ /* 0x000fe20000000000 */
[----:B------:R-:W-:Y:S01]  /*1bd0*/  USEL UR7, URZ, 0x1, UP0 ;  /* 0x000000013f077887 */ /* 0x000fe20008000000 */
[----:B------:R-:W-:Y:S01]  /*1be0*/  QGMMA.64x16x32.F32.E4M3.E4M3 R24, gdesc[UR16], RZ, !UPT, gsb0 ;  /* 0x00200000101879f3 */ /* 0x000fe2000c0008ff */
[----:B------:R-:W-:-:S04]  /*1bf0*/  IMAD.MOV.U32 R73, RZ, RZ, RZ ;  /* 0x000000ffff497224 */ /* 0x000fc800078e00ff */
[----:B------:R-:W-:-:S13]  /*1c00*/  ISETP.NE.AND P0, PT, RZ, UR7, PT ;  /* 0x00000007ff007c0c */ /* 0x000fda000bf05270 */
[----:B------:R-:W-:Y:S05]  /*1c10*/  @!P0 BRA `(.L_x_23) ;  /* 0x0000000000688947 */ /* 0x000fea0003800000 */
[----:B------:R-:W-:Y:S02]  /*1c20*/  WARPGROUP.DEPBAR.LE gsb0, 0x0 ;  /* 0x00008000000079c5 */ /* 0x000fe40000010000 */
[----:B------:R-:W-:-:S01]  /*1c30*/  FADD R73, RZ, R40 ;  /* 0x00000028ff497221 */ /* 0x000fc20000000000 */
[----:B------:R-:W-:Y:S01]  /*1c40*/  FADD R74, RZ, R41 ;  /* 0x00000029ff4a7221 */ /* 0x000fe20000000000 */
        /* <DEDUP_REMOVED lines=22> */
[----:B------:R-:W-:-:S06]  /*1db0*/  UMOV UR6, URZ ;  /* 0x0000003f00067c82 */ /* 0x000fcc0008000000 */
.L_x_23:
[----:B------:R-:W-:-:S04]  /*1dc0*/  UIADD3 UR22, UR5, 0x1, URZ ;  /* 0x0000000105167890 */ /* 0x000fc8000fffe03f */
[----:B------:R-:W-:-:S04]  /*1dd0*/  UISETP.NE.AND UP0, UPT, UR22, 0x12, UPT ;  /* 0x000000121600788c */ /* 0x000fc8000bf05270 */
[----:B------:R-:W-:Y:S02]  /*1de0*/  USEL UR8, URZ, 0x1, UP0 ;  /* 0x000000013f087887 */ /* 0x000fe40008000000 */
[----:B------:R-:W-:Y:S02]  /*1df0*/  USEL UR22, UR22, URZ, UP0 ;  /* 0x0000003f16167287 */ /* 0x000fe40008000000 */
[----:B------:R-:W-:-:S06]  /*1e00*/  ULOP3.LUT UR8, UR4, UR8, URZ, 0x3c, !UPT ;  /* 0x0000000804087292 */ /* 0x000fcc000f8e3c3f */
[----:B------:R-:W-:Y:S01]  /*1e10*/  IMAD.U32 R76, RZ, RZ, UR8 ;  /* 0x00000008ff4c7e24 */ /* 0x000fe2000f8e00ff */
[----:B------:R-:W-:-:S06]  /*1e20*/  UMOV UR8, 0x1 ;  /* 0x0000000100087882 */ /* 0x000fcc0000000000 */
.L_x_18:
[----:B------:R-:W-:-:S06]  /*1e30*/  UISETP.GE.AND UP0, UPT, UR10, 0x1, UPT ;  /* 0x000000010a00788c */ /* 0x000fcc000bf06270 */
[----:B------:R-:W-:-:S13]  /*1e40*/  PLOP3.LUT P0, PT, PT, PT, UP0, 0x80, 0x0 ;  /* 0x000000000000781c */ /* 0x000fda0003f0f008 */
[----:B------:R-:W-:Y:S05]  /*1e50*/  @!P0 BRA `(.L_x_24) ;  /* 0x0000000400708947 */ /* 0x000fea0003800000 */
[----:B01----:R-:W-:Y:S01]  /*1e60*/  IMAD.U32 R20, RZ, RZ, UR10 ;  /* 0x0000000aff147e24 */ /* 0x003fe2000f8e00ff */
[----:B------:R-:W-:Y:S01]  /*1e70*/  ULDC UR23, c[0x0][0x50c] ;  /* 0x0001430000177ab9 */ /* 0x000fe20000000800 */
[----:B------:R-:W-:-:S07]  /*1e80*/  IMAD.U32 R21, RZ, RZ, UR5 ;  /* 0x00000005ff157e24 */ /* 0x000fce000f8e00ff */
.L_x_32:
[----:B------:R-:W-:-:S13]  /*1e90*/  ISETP.NE.AND P1, PT, R72, 0x3, PT ;  /* 0x000000034800780c */ /* 0x000fda0003f25270 */
[----:B------:R-:W-:Y:S05]  /*1ea0*/  @!P1 BRA `(.L_x_25) ;  /* 0x0000000000049947 */ /* 0x000fea0003800000 */
[----:B------:R-:W-:Y:S01]  /*1eb0*/  BPT.TRAP 0x1 ;  /* 0x000000040000795c */ /* 0x000fe20000300000 */
.L_x_25:
[----:B------:R-:W0:Y:S01]  /*1ec0*/  S2UR UR16, SR_CgaCtaId ;  /* 0x00000000001079c3 */ /* 0x000e220000008800 */
[----:B------:R-:W-:Y:S01]  /*1ed0*/  UMOV UR11, 0x400 ;  /* 0x00000400000b7882 */ /* 0x000fe20000000000 */
[----:B------:R-:W-:Y:S01]  /*1ee0*/  SHF.L.U32 R70, R76, 0x1f, RZ ;  /* 0x0000001f4c467819 */ /* 0x000fe200000006ff */
[----:B0-----:R-:W-:-:S04]  /*1ef0*/  ULEA UR11, UR16, UR11, 0x18 ;  /* 0x0000000b100b7291 */ /* 0x001fc8000f8ec03f */
[----:B------:R-:W-:-:S09]  /*1f00*/  ULEA UR16, UR22, UR11, 0x3 ;  /* 0x0000000b16107291 */ /* 0x000fd2000f8e183f */
[----:B------:R0:W1:Y:S01]  /*1f10*/  SYNCS.PHASECHK.TRANS64.TRYWAIT P0, [UR16], R70 ;  /* 0x00000046ff0075a7 */ /* 0x0000620008000150 */
[----:B------:R-:W-:Y:S05]  /*1f20*/  @!P1 BRA `(.L_x_26) ;  /* 0x0000000000049947 */ /* 0x000fea0003800000 */
[----:B------:R-:W-:Y:S01]  /*1f30*/  BPT.TRAP 0x1 ;  /* 0x000000040000795c */ /* 0x000fe20000300000 */
.L_x_26:
[----:B-1----:R-:W-:Y:S05]  /*1f40*/  @P0 BRA `(.L_x_27) ;  /* 0x0000000000080947 */ /* 0x002fea0003800000 */
[----:B------:R-:W1:Y:S02]  /*1f50*/  SYNCS.PHASECHK.TRANS64.TRYWAIT P0, [UR16], R70 ;  /* 0x00000046ff0075a7 */ /* 0x000e640008000150 */
[----:B-1----:R-:W-:Y:S05]  /*1f60*/  @!P0 BRA `(.L_x_28) ;  /* 0x00000054000c8947 */ /* 0x002fea0003800000 */
.L_x_27:
[----:B------:R-:W-:Y:S01]  /*1f70*/  UIADD3 UR16, UR11, 0x36200, URZ ;  /* 0x000362000b107890 */ /* 0x000fe2000fffe03f */
[----:B------:R-:W-:Y:S01]  /*1f80*/  WARPGROUP.ARRIVE ;  /* 0x00000000000079c5 */ /* 0x000fe20000000000 */
[----:B------:R-:W-:Y:S02]  /*1f90*/  UISETP.NE.AND UP0, UPT, UR7, URZ, UPT ;  /* 0x0000003f0700728c */ /* 0x000fe4000bf05270 */
[----:B------:R-:W-:Y:S02]  /*1fa0*/  USHF.R.U32.HI UR16, URZ, 0x4, UR16 ;  /* 0x000000043f107899 */ /* 0x000fe40008011610 */
[----:B------:R-:W-:Y:S02]  /*1fb0*/  USEL UR8, UR8, URZ, !UP0 ;  /* 0x0000003f08087287 */ /* 0x000fe4000c000000 */
[----:B------:R-:W-:Y:S02]  /*1fc0*/  ULOP3.LUT UR16, UR16, 0x3fff, URZ, 0xc0, !UPT ;  /* 0x00003fff10107892 */ /* 0x000fe4000f8ec03f */
[----:B------:R-:W-:-:S02]  /*1fd0*/  UISETP.NE.U32.AND UP0, UPT, UR8, URZ, UPT ;  /* 0x0000003f0800728c */ /* 0x000fc4000bf05070 */
[----:B------:R-:W-:Y:S02]  /*1fe0*/  ULOP3.LUT UR18, UR16, 0x10000, URZ, 0xfc, !UPT ;  /* 0x0001000010127892 */ /* 0x000fe4000f8efc3f */
[----:B------:R-:W-:Y:S02]  /*1ff0*/  UIMAD UR16, UR22, 0x300, UR12 ;  /* 0x00000300161078a4 */ /* 0x000fe4000f8e020c */
[----:B------:R-:W-:Y:S02]  /*2000*/  ULEA UR18, UR22, UR18, 0x5 ;  /* 0x0000001216127291 */ /* 0x000fe4000f8e283f */
[----:B------:R-:W-:Y:S02]  /*2010*/  UIADD3 UR7, UR16, 0x100, URZ ;  /* 0x0000010010077890 */ /* 0x000fe4000fffe03f */
[----:B------:R-:W-:Y:S01]  /*2020*/  UIADD3 UR8, UR16, 0x200, URZ ;  /* 0x0000020010087890 */ /* 0x000fe2000fffe03f */
[----:B------:R-:W-:Y:S01]  /*2030*/  UMOV UR17, 0xc0000010 ;  /* 0xc000001000117882 */ /* 0x000fe20000000000 */
[----:B------:R-:W-:Y:S01]  /*2040*/  UMOV UR19, 0xc0000010 ;  /* 0xc000001000137882 */ /* 0x000fe20000000000 */
[----:B------:R-:W-:-:S02]  /*2050*/  UIADD3 UR6, UR6, 0x1, URZ ;  /* 0x0000000106067890 */ /* 0x000fc4000fffe03f */
[----:B------:R-:W-:Y:S01]  /*2060*/  QGMMA.64x16x32.F32.E4M3.E4M3 R40, gdesc[UR16], R40, UP0 ;  /* 0x00200000102879f3 */ /* 0x000fe2000bf00828 */
[----:B------:R-:W-:Y:S01]  /*2070*/  UMOV UR16, UR7 ;  /* 0x0000000700107c82 */ /* 0x000fe20008000000 */
[----:B------:R-:W-:Y:S02]  /*2080*/  UMOV UR17, 0xc0000010 ;  /* 0xc000001000117882 */ /* 0x000fe40000000000 */
[----:B------:R-:W-:Y:S01]  /*2090*/  QGMMA.64x16x32.F32.E4M3.E4M3 R32, gdesc[UR16], R32, UP0 ;  /* 0x00200000102079f3 */ /* 0x000fe2000bf00820 */
[----:B------:R-:W-:Y:S01]  /*20a0*/  UMOV UR16, UR8 ;  /* 0x0000000800107c82 */ /* 0x000fe20008000000 */
[----:B------:R-:W-:Y:S02]  /*20b0*/  UMOV UR17, 0xc0000010 ;  /* 0xc000001000117882 */ /* 0x000fe40000000000 */
[----:B------:R-:W-:Y:S01]  /*20c0*/  QGMMA.64x16x32.F32.E4M3.E4M3 R24, gdesc[UR16], R24, UP0, gsb0 ;  /* 0x00200000101879f3 */ /* 0x000fe2000b800818 */
[----:B------:R-:W-:-:S04]  /*20d0*/  UISETP.NE.AND UP0, UPT, UR6, UR23, UPT ;  /* 0x000000170600728c */ /* 0x000fc8000bf05270 */
[----:B------:R-:W-:-:S06]  /*20e0*/  USEL UR7, URZ, 0x1, UP0 ;  /* 0x000000013f077887 */ /* 0x000fcc0008000000 */
[----:B------:R-:W-:Y:S01]  /*20f0*/  ISETP.NE.AND P0, PT, RZ, UR7, PT ;  /* 0x00000007ff007c0c */ /* 0x000fe2000bf05270 */
[----:B------:R-:W-:-:S12]  /*2100*/  WARPGROUP.DEPBAR.LE gsb0, 0x1 ;  /* 0x00008000000079c5 */ /* 0x000fd80000010100 */
[----:B------:R-:W-:Y:S05]  /*2110*/  @!P0 BRA `(.L_x_29) ;  /* 0x0000000000688947 */ /* 0x000fea0003800000 */
[----:B------:R-:W-:Y:S02]  /*2120*/  WARPGROUP.DEPBAR.LE gsb0, 0x0 ;  /* 0x00008000000079c5 */ /* 0x000fe40000010000 */
[----:B------:R-:W-:-:S01]  /*2130*/  FADD R73, R40, R73 ;  /* 0x0000004928497221 */ /* 0x000fc20000000000 */
[----:B------:R-:W-:Y:S01]  /*2140*/  FADD R74, R41, R74 ;  /* 0x0000004a294a7221 */ /* 0x000fe20000000000 */
        /* <DEDUP_REMOVED lines=22> */
[----:B------:R-:W-:-:S06]  /*22b0*/  UMOV UR6, URZ ;  /* 0x0000003f00067c82 */ /* 0x000fcc0008000000 */
.L_x_29:
[----:B------:R-:W-:Y:S05]  /*22c0*/  @!P1 BRA `(.L_x_30) ;  /* 0x0000000000049947 */ /* 0x000fea0003800000 */
[----:B------:R-:W-:Y:S01]  /*22d0*/  BPT.TRAP 0x1 ;  /* 0x000000040000795c */ /* 0x000fe20000300000 */
.L_x_30:
[----:B------:R-:W-:-:S13]  /*22e0*/  ISETP.NE.AND P0, PT, R3, RZ, PT ;  /* 0x000000ff0300720c */ /* 0x000fda0003f05270 */
[----:B01----:R-:W-:-:S05]  /*22f0*/  @P0 LEA R70, R21, UR11, 0x3 ;  /* 0x0000000b15460c11 */ /* 0x003fca000f8e18ff */
[----:B------:R-:W-:-:S05]  /*2300*/  @P0 VIADD R75, R70, 0x90 ;  /* 0x00000090464b0836 */ /* 0x000fca0000000000 */
[----:B------:R-:W-:-:S04]  /*2310*/  @P0 PRMT R75, R2, 0x654, R75 ;  /* 0x00000654024b0816 */ /* 0x000fc8000000004b */
[----:B------:R0:W-:Y:S01]  /*2320*/  @P0 SYNCS.ARRIVE.TRANS64.RED.A1T0 RZ, [R75+URZ], RZ ;  /* 0x000000ff4bff09a7 */ /* 0x0001e2000810043f */
[----:B------:R-:W-:-:S13]  /*2330*/  ISETP.GT.U32.AND P0, PT, R0, 0x1, PT ;  /* 0x000000010000780c */ /* 0x000fda0003f04070 */
[----:B0-----:R-:W-:Y:S05]  /*2340*/  @P0 BRA `(.L_x_31) ;  /* 0x0000000000040947 */ /* 0x001fea0003800000 */
[----:B------:R-:W-:Y:S01]  /*2350*/  BPT.TRAP 0x1 ;  /* 0x000000040000795c */ /* 0x000fe20000300000 */
.L_x_31:
[----:B------:R-:W-:Y:S01]  /*2360*/  UIADD3 UR22, UR22, 0x1, URZ ;  /* 0x0000000116167890 */ /* 0x000fe2000fffe03f */
[C---:B------:R-:W-:Y:S01]  /*2370*/  ISETP.GT.AND P1, PT, R20.reuse, 0x1, PT ;  /* 0x000000011400780c */ /* 0x040fe20003f24270 */
[----:B------:R-:W-:Y:S02]  /*2380*/  VIADD R21, R21, 0x1 ;  /* 0x0000000115157836 */ /* 0x000fe40000000000 */
[----:B------:R-:W-:Y:S01]  /*2390*/  UISETP.NE.AND UP0, UPT, UR22, 0x12, UPT ;  /* 0x000000121600788c */ /* 0x000fe2000bf05270 */
[----:B------:R-:W-:Y:S02]  /*23a0*/  VIADD R20, R20, 0xffffffff ;  /* 0xffffffff14147836 */ /* 0x000fe40000000000 */
[C---:B------:R-:W-:Y:S01]  /*23b0*/  ISETP.NE.AND P0, PT, R21.reuse, 0x12, PT ;  /* 0x000000121500780c */ /* 0x040fe20003f05270 */
[----:B------:R-:W-:Y:S02]  /*23c0*/  USEL UR8, URZ, 0x1, UP0 ;  /* 0x000000013f087887 */ /* 0x000fe40008000000 */
[----:B------:R-:W-:Y:S01]  /*23d0*/  USEL UR22, UR22, URZ, UP0 ;  /* 0x0000003f16167287 */ /* 0x000fe20008000000 */
[----:B------:R-:W-:-:S03]  /*23e0*/  SEL R21, R21, RZ, P0 ;  /* 0x000000ff15157207 */ /* 0x000fc60000000000 */
[----:B------:R-:W-:Y:S01]  /*23f0*/  LOP3.LUT R76, R76, UR8, RZ, 0x3c, !PT ;  /* 0x000000084c4c7c12 */ /* 0x000fe2000f8e3cff */
[----:B------:R-:W-:Y:S01]  /*2400*/  UMOV UR8, 0x1 ;  /* 0x0000000100087882 */ /* 0x000fe20000000000 */
[----:B------:R-:W-:Y:S06]  /*2410*/  @P1 BRA `(.L_x_32) ;  /* 0xfffffff8009c1947 */ /* 0x000fec000383ffff */
.L_x_24:
[----:B------:R-:W-:Y:S01]  /*2420*/  UISETP.NE.AND UP0, UPT, UR6, URZ, UPT ;  /* 0x0000003f0600728c */ /* 0x000fe2000bf05270 */
[----:B01----:R-:W0:Y:S03]  /*2430*/  LDC R20, c[0x0][0x28c] ;  /* 0x0000a300ff147b82 */ /* 0x003e260000000800 */
[----:B------:R-:W-:-:S06]  /*2440*/  USEL UR6, URZ, 0x1, !UP0 ;  /* 0x000000013f067887 */ /* 0x000fcc000c000000 */
[----:B------:R-:W-:Y:S02]  /*2450*/  ISETP.NE.AND P0, PT, RZ, UR6, PT ;  /* 0x00000006ff007c0c */ /* 0x000fe4000bf05270 */
[----:B0-----:R-:W-:-:S11]  /*2460*/  ISETP.GE.AND P1, PT, R20, 0x1, PT ;  /* 0x000000011400780c */ /* 0x001fd60003f26270 */
[----:B------:R-:W-:Y:S05]  /*2470*/  @!P0 BRA `(.L_x_33) ;  /* 0x0000000000648947 */ /* 0x000fea0003800000 */
[----:B------:R-:W-:Y:S02]  /*2480*/  WARPGROUP.DEPBAR.LE gsb0, 0x0 ;  /* 0x00008000000079c5 */ /* 0x000fe40000010000 */
[----:B------:R-:W-:Y:S01]  /*2490*/  FADD R73, R40, R73 ;  /* 0x0000004928497221 */ /* 0x000fe20000000000 */
        /* <DEDUP_REMOVED lines=22> */
[----:B------:R-:W-:-:S07]  /*2600*/  FADD R22, R22, R31 ;  /* 0x0000001f16167221 */ /* 0x000fce0000000000 */
.L_x_33:
[----:B------:R-:W-:Y:S02]  /*2610*/  WARPGROUP.DEPBAR.LE gsb0, 0x0 ;  /* 0x00008000000079c5 */ /* 0x000fe40000010000 */
[----:B------:R-:W-:Y:S05]  /*2620*/  @!P1 BRA `(.L_x_34) ;  /* 0x0000000000489947 */ /* 0x000fea0003800000 */
[----:B------:R-:W-:-:S13]  /*2630*/  ISETP.NE.AND P0, PT, R72, 0x3, PT ;  /* 0x000000034800780c */ /* 0x000fda0003f05270 */
[----:B------:R-:W-:Y:S05]  /*2640*/  @!P0 BRA `(.L_x_35) ;  /* 0x0000000000048947 */ /* 0x000fea0003800000 */
[----:B------:R-:W-:Y:S01]  /*2650*/  BPT.TRAP 0x1 ;  /* 0x000000040000795c */ /* 0x000fe20000300000 */
.L_x_35:
[----:B------:R-:W-:-:S13]  /*2660*/  ISETP.NE.AND P0, PT, R3, RZ, PT ;  /* 0x000000ff0300720c */ /* 0x000fda0003f05270 */
[----:B------:R-:W-:-:S05]  /*2670*/  VOTEU.ANY UP0, P0 ;  /* 0x00000000003f7886 */ /* 0x000fca0000000100 */
[----:B------:R-:W-:-:S06]  /*2680*/  @UP0 UIADD3 UR6, UR10, UR5, URZ ;  /* 0x000000050a060290 */ /* 0x000fcc000fffe03f */
[----:B------:R-:W-:Y:S02]  /*2690*/  IMAD.U32 R20, RZ, RZ, UR6 ;  /* 0x00000006ff147e24 */ /* 0x000fe4000f8e00ff */
[----:B------:R-:W-:Y:S02]  /*26a0*/  IMAD.U32 R25, RZ, RZ, UR6 ;  /* 0x00000006ff197e24 */ /* 0x000fe4000f8e00ff */
[----:B------:R-:W-:-:S05]  /*26b0*/  @P0 IMAD.WIDE.U32 R20, R20, 0x38e38e39, RZ ;  /* 0x38e38e3914140825 */ /* 0x000fca00078e00ff */
[----:B------:R-:W-:-:S05]  /*26c0*/  @P0 SHF.R.U32.HI R20, RZ, 0x2, R21 ;  /* 0x00000002ff140819 */ /* 0x000fca0000011615 */
[----:B------:R-:W-:-:S05]  /*26d0*/  @P0 IMAD R20, R20, -0x12, R25 ;  /* 0xffffffee14140824 */ /* 0x000fca00078e0219 */
[----:B------:R-:W-:-:S05]  /*26e0*/  @P0 LEA R20, R20, UR11, 0x3 ;  /* 0x0000000b14140c11 */ /* 0x000fca000f8e18ff */
[----:B------:R-:W-:-:S05]  /*26f0*/  @P0 VIADD R21, R20, 0x90 ;  /* 0x0000009014150836 */ /* 0x000fca0000000000 */
[----:B------:R-:W-:-:S04]  /*2700*/  @P0 PRMT R21, R2, 0x654, R21 ;  /* 0x0000065402150816 */ /* 0x000fc80000000015 */
[----:B------:R0:W-:Y:S01]  /*2710*/  @P0 SYNCS.ARRIVE.TRANS64.RED.A1T0 RZ, [R21+URZ], RZ ;  /* 0x000000ff15ff09a7 */ /* 0x0001e2000810043f */
[----:B------:R-:W-:-:S13]  /*2720*/  ISETP.GT.U32.AND P0, PT, R0, 0x1, PT ;  /* 0x000000010000780c */ /* 0x000fda0003f04070 */
[----:B0-----:R-:W-:Y:S05]  /*2730*/  @P0 BRA `(.L_x_34) ;  /* 0x0000000000040947 */ /* 0x001fea0003800000 */
[----:B------:R-:W-:Y:S01]  /*2740*/  BPT.TRAP 0x1 ;  /* 0x000000040000795c */ /* 0x000fe20000300000 */
.L_x_34:
[----:B------:R-:W-:Y:S01]  /*2750*/  IMAD.SHL.U32 R25, R68, 0x10, RZ ;  /* 0x0000001044197824 */ /* 0x000fe200078e00ff */
[----:B------:R-:W-:Y:S01]  /*2760*/  UIADD3 UR5, UR9, UR5, URZ ;  /* 0x0000000509057290 */ /* 0x000fe2000fffe03f */
[----:B------:R-:W-:Y:S01]  /*2770*/  SHF.R.S32.HI R33, RZ, 0x1f, R71 ;  /* 0x0000001fff217819 */ /* 0x000fe20000011447 */
[----:B------:R-:W-:Y:S01]  /*2780*/  UISETP.GE.U32.AND UP1, UPT, UR9, 0x12, UPT ;  /* 0x000000120900788c */ /* 0x000fe2000bf26070 */
[----:B------:R-:W-:Y:S01]  /*2790*/  IMAD R32, R69, 0x180, RZ ;  /* 0x0000018045207824 */ /* 0x000fe200078e02ff */
[----:B------:R-:W-:Y:S01]  /*27a0*/  ULDC UR11, c[0x0][0x288] ;  /* 0x0000a200000b7ab9 */ /* 0x000fe20000000800 */
[C---:B------:R-:W-:Y:S01]  /*27b0*/  LOP3.LUT R30, R25.reuse, 0x6, R18, 0xf8, !PT ;  /* 0x00000006191e7812 */ /* 0x040fe200078ef812 */
[----:B------:R-:W-:Y:S01]  /*27c0*/  ULDC.64 UR6, c[0x0][0x5d0] ;  /* 0x0001740000067ab9 */ /* 0x000fe20000000a00 */
[----:B------:R-:W-:Y:S01]  /*27d0*/  UISETP.GT.U32.AND UP0, UPT, UR5, 0x11, UPT ;  /* 0x000000110500788c */ /* 0x000fe2000bf04070 */
[----:B------:R-:W-:Y:S01]  /*27e0*/  ISETP.GE.AND P0, PT, R25, UR11, PT ;  /* 0x0000000b19007c0c */ /* 0x000fe2000bf06270 */
[----:B------:R-:W-:Y:S01]  /*27f0*/  IMAD R20, R33, UR6, RZ ;  /* 0x0000000621147c24 */ /* 0x000fe2000f8e02ff */
[----:B------:R-:W-:Y:S01]  /*2800*/  SHF.R.S32.HI R31, RZ, 0x1f, R30 ;  /* 0x0000001fff1f7819 */ /* 0x000fe2000001141e */
[----:B------:R-:W-:Y:S01]  /*2810*/  ULDC UR12, c[0x0][0x284] ;  /* 0x0000a100000c7ab9 */ /* 0x000fe20000000800 */
[----:B------:R-:W-:Y:S01]  /*2820*/  UISETP.LT.U32.AND UP0, UPT, UR9, 0x12, UP0 ;  /* 0x000000120900788c */ /* 0x000fe20008701070 */
[----:B------:R-:W-:Y:S01]  /*2830*/  ISETP.GE.OR P0, PT, R32, UR12, P0 ;  /* 0x0000000c20007c0c */ /* 0x000fe20008706670 */
[C---:B------:R-:W-:Y:S01]  /*2840*/  IMAD R27, R71.reuse, UR7, R20 ;  /* 0x00000007471b7c24 */ /* 0x040fe2000f8e0214 */
[----:B------:R-:W-:Y:S01]  /*2850*/  ULDC.64 UR16, c[0x0][0x5c8] ;  /* 0x0001720000107ab9 */ /* 0x000fe20000000a00 */
[----:B------:R-:W-:Y:S01]  /*2860*/  IMAD.WIDE.U32 R20, R71, UR6, R30 ;  /* 0x0000000647147c25 */ /* 0x000fe2000f8e001e */
[----:B------:R-:W-:-:S02]  /*2870*/  @UP1 UIMAD.WIDE.U32 UR6, UR5, 0x38e38e39, URZ ;  /* 0x38e38e39050618a5 */ /* 0x000fc4000f8e003f */
[----:B------:R-:W-:Y:S01]  /*2880*/  USEL UR8, URZ, 0x1, !UP0 ;  /* 0x000000013f087887 */ /* 0x000fe2000c000000 */
[----:B------:R-:W-:Y:S01]  /*2890*/  IMAD.WIDE R28, R69, 0x180, R4 ;  /* 0x00000180451c7825 */ /* 0x000fe200078e0204 */
[----:B------:R-:W-:Y:S02]  /*28a0*/  @UP1 USHF.R.U32.HI UR6, URZ, 0x2, UR7 ;  /* 0x000000023f061899 */ /* 0x000fe40008011607 */
[----:B------:R-:W-:Y:S01]  /*28b0*/  ULOP3.LUT UR4, UR4, UR8, URZ, 0x3c, !UPT ;  /* 0x0000000804047292 */ /* 0x000fe2000f8e3c3f */
[----:B------:R-:W-:Y:S02]  /*28c0*/  IMAD.IADD R21, R21, 0x1, R27 ;  /* 0x0000000115157824 */ /* 0x000fe400078e021b */
[----:B------:R-:W-:Y:S01]  /*28d0*/  IMAD R27, R29, UR16, RZ ;  /* 0x000000101d1b7c24 */ /* 0x000fe2000f8e02ff */
[----:B------:R-:W-:Y:S01]  /*28e0*/  @UP1 ULOP3.LUT UR4, UR4, 0x1, UR6, 0x78, !UPT ;  /* 0x0000000104041892 */ /* 0x000fe2000f8e7806 */
[----:B------:R-:W-:-:S04]  /*28f0*/  IMAD.WIDE.U32 R20, R28, UR16, R20 ;  /* 0x000000101c147c25 */ /* 0x000fc8000f8e0014 */
[----:B------:R-:W-:Y:S02]  /*2900*/  IMAD R27, R28, UR17, R27 ;  /* 0x000000111c1b7c24 */ /* 0x000fe4000f8e021b */
[----:B------:R-:W-:Y:S01]  /*2910*/  IMAD.MOV.U32 R24, RZ, RZ, -0x1 ;  /* 0xffffffffff187424 */ /* 0x000fe200078e00ff */
[----:B------:R-:W-:Y:S06]  /*2920*/  @P0 BRA `(.L_x_36) ;  /* 0x00000024009c0947 */ /* 0x000fec0003800000 */
[----:B---3-5:R-:W-:Y:S01]  /*2930*/  FSETP.NEU.AND P0, PT, R11, RZ, PT ;  /* 0x000000ff0b00720b */ /* 0x028fe20003f0d000 */
[----:B------:R-:W-:Y:S01]  /*2940*/  BSSY B0, `(.L_x_36) ;  /* 0x0000265000007945 */ /* 0x000fe20003800000 */
[----:B------:R-:W-:Y:S02]  /*2950*/  IMAD.IADD R26, R21, 0x1, R27 ;  /* 0x00000001151a7824 */ /* 0x000fe400078e021b */
[----:B------:R-:W-:Y:S02]  /*2960*/  IMAD.IADD R27, R19, 0x1, -R32 ;  /* 0x00000001131b7824 */ /* 0x000fe400078e0a20 */
[----:B------:R-:W-:-:S07]  /*2970*/  IMAD.IADD R25, R10, 0x1, -R25 ;  /* 0x000000010a197824 */ /* 0x000fce00078e0a19 */
[----:B------:R-:W-:Y:S05]  /*2980*/  @!P0 BRA `(.L_x_37) ;  /* 0x0000001800088947 */ /* 0x000fea0003800000 */
[----:B------:R-:W-:Y:S01]  /*2990*/  ULDC.64 UR6, c[0x0][0x5b8] ;  /* 0x00016e0000067ab9 */ /* 0x000fe20000000a00 */
[----:B------:R-:W-:Y:S01]  /*29a0*/  ISETP.GE.AND P1, PT, R27, 0x1, PT ;  /* 0x000000011b00780c */ /* 0x000fe20003f26270 */
[----:B------:R-:W-:Y:S01]  /*29b0*/  IMAD R32, R33, UR6, RZ ;  /* 0x0000000621207c24 */ /* 0x000fe2000f8e02ff */
[----:B------:R-:W-:Y:S01]  /*29c0*/  ULDC.64 UR16, c[0x0][0x5a8] ;  /* 0x00016a0000107ab9 */ /* 0x000fe20000000a00 */
[----:B------:R-:W-:Y:S01]  /*29d0*/  IMAD.WIDE.U32 R30, R71, UR6, R30 ;  /* 0x00000006471e7c25 */ /* 0x000fe2000f8e001e */
[----:B------:R-:W-:-:S03]  /*29e0*/  ISETP.LT.OR P3, PT, R25, 0x1, !P1 ;  /* 0x000000011900780c */ /* 0x000fc60004f61670 */
[----:B------:R-:W-:Y:S01]  /*29f0*/  IMAD R71, R71, UR7, R32 ;  /* 0x0000000747477c24 */ /* 0x000fe2000f8e0220 */
[----:B------:R-:W-:Y:S02]  /*2a00*/  ULDC.64 UR6, c[0x0][0x5b0] ;  /* 0x00016c0000067ab9 */ /* 0x000fe40000000a00 */
[----:B------:R-:W-:Y:S02]  /*2a10*/  IMAD R35, R29, UR6, RZ ;  /* 0x000000061d237c24 */ /* 0x000fe4000f8e02ff */
[----:B------:R-:W-:Y:S02]  /*2a20*/  IMAD.IADD R31, R31, 0x1, R71 ;  /* 0x000000011f1f7824 */ /* 0x000fe400078e0247 */
[C---:B------:R-:W-:Y:S02]  /*2a30*/  IMAD R35, R28.reuse, UR7, R35 ;  /* 0x000000071c237c24 */ /* 0x040fe4000f8e0223 */
[----:B------:R-:W-:Y:S01]  /*2a40*/  IMAD.WIDE.U32 R32, R28, UR6, R30 ;  /* 0x000000061c207c25 */ /* 0x000fe2000f8e001e */
[----:B------:R-:W0:Y:S02]  /*2a50*/  @!P3 LDC.64 R38, c[0x0][0x5c0] ;  /* 0x00017000ff26bb82 */ /* 0x000e240000000a00 */
[----:B------:R-:W-:-:S02]  /*2a60*/  IADD3 R34, P0, R32, UR16, RZ ;  /* 0x0000001020227c10 */ /* 0x000fc4000ff1e0ff */
[----:B------:R-:W-:Y:S02]  /*2a70*/  PRMT R32, RZ, 0x7610, R32 ;  /* 0x00007610ff207816 */ /* 0x000fe40000000020 */
[----:B------:R-:W-:-:S05]  /*2a80*/  IADD3.X R35, R33, UR17, R35, P0, !PT ;  /* 0x0000001121237c10 */ /* 0x000fca00087fe423 */
[----:B------:R-:W3:Y:S01]  /*2a90*/  @!P3 LDG.E.U8 R32, desc[UR20][R34.64] ;  /* 0x000000142220b981 */ /* 0x000ee2000c1e1100 */
[----:B------:R-:W-:-:S13]  /*2aa0*/  ISETP.LT.OR P2, PT, R25, 0x2, !P1 ;  /* 0x000000021900780c */ /* 0x000fda0004f41670 */
[----:B------:R-:W1:Y:S01]  /*2ab0*/  @!P2 LDC.64 R42, c[0x0][0x5c0] ;  /* 0x00017000ff2aab82 */ /* 0x000e620000000a00 */
[----:B---3--:R-:W-:-:S04]  /*2ac0*/  LOP3.LUT R32, R32, 0xff, RZ, 0xc0, !PT ;  /* 0x000000ff20207812 */ /* 0x008fc800078ec0ff */
[----:B------:R-:W-:-:S05]  /*2ad0*/  F2FP.F16.E4M3.UNPACK_B R32, R32 ;  /* 0x00000020ff20723e */ /* 0x000fca00020006ff */
[----:B------:R-:W-:-:S05]  /*2ae0*/  HADD2.F32 R32, -RZ, R32.H0_H0 ;  /* 0x20000020ff207230 */ /* 0x000fca0000004100 */
[----:B------:R-:W-:Y:S01]  /*2af0*/  FMUL R36, R32, R11 ;  /* 0x0000000b20247220 */ /* 0x000fe20000400000 */
[----:B0-----:R-:W-:-:S03]  /*2b00*/  @!P3 IADD3 R32, P0, R20, R38, RZ ;  /* 0x000000261420b210 */ /* 0x001fc60007f1e0ff */
[----:B--2---:R-:W-:Y:S02]  /*2b10*/  FFMA R36, R73, R9, R36 ;  /* 0x0000000949247223 */ /* 0x004fe40000000024 */
[----:B------:R-:W-:-:S03]  /*2b20*/  @!P3 IMAD.X R33, R26, 0x1, R39, P0 ;  /* 0x000000011a21b824 */ /* 0x000fc600000e0627 */
[----:B------:R-:W-:Y:S02]  /*2b30*/  F2FP.SATFINITE.E4M3.F32.PACK_AB_MERGE_C R41, RZ, R36, RZ ;  /* 0x00000024ff29723e */ /* 0x000fe400048070ff */
[----:B------:R-:W-:-:S03]  /*2b40*/  PRMT R36, RZ, 0x7610, R36 ;  /* 0x00007610ff247816 */ /* 0x000fc60000000024 */
[----:B------:R0:W-:Y:S04]  /*2b50*/  @!P3 STG.E.U8 desc[UR20][R32.64], R41 ;  /* 0x000000292000b986 */ /* 0x0001e8000c101114 */
[----:B------:R-:W2:Y:S01]  /*2b60*/  @!P2 LDG.E.U8 R36, desc[UR20][R34.64+0x1] ;  /* 0x000001142224a981 */ /* 0x000ea2000c1e1100 */
[----:B------:R-:W-:-:S05]  /*2b70*/  IADD3 R39, P0, R28, 0x8, RZ ;  /* 0x000000081c277810 */ /* 0x000fca0007f1e0ff */
[----:B------:R-:W-:Y:S01]  /*2b80*/  IMAD.X R38, RZ, RZ, R29, P0 ;  /* 0x000000ffff267224 */ /* 0x000fe200000e061d */
[----:B------:R-:W-:Y:S01]  /*2b90*/  ISETP.GE.AND P0, PT, R27, 0x9, PT ;  /* 0x000000091b00780c */ /* 0x000fe20003f06270 */
[----:B0-----:R-:W-:-:S03]  /*2ba0*/  IMAD.WIDE.U32 R32, R39, UR6, R30 ;  /* 0x0000000627207c25 */ /* 0x001fc6000f8e001e */
[----:B------:R-:W-:-:S13]  /*2bb0*/  ISETP.LT.OR P3, PT, R25, 0x1, !P0 ;  /* 0x000000011900780c */ /* 0x000fda0004761670 */
[----:B------:R-:W0:Y:S01]  /*2bc0*/  @!P3 LDC.64 R44, c[0x0][0x5c0] ;  /* 0x00017000ff2cbb82 */ /* 0x000e220000000a00 */
[----:B--2---:R-:W-:-:S04]  /*2bd0*/  LOP3.LUT R36, R36, 0xff, RZ, 0xc0, !PT ;  /* 0x000000ff24247812 */ /* 0x004fc800078ec0ff */
[----:B------:R-:W-:-:S05]  /*2be0*/  F2FP.F16.E4M3.UNPACK_B R36, R36 ;  /* 0x00000024ff24723e */ /* 0x000fca00020006ff */
[----:B------:R-:W-:-:S05]  /*2bf0*/  HADD2.F32 R36, -RZ, R36.H0_H0 ;  /* 0x20000024ff247230 */ /* 0x000fca0000004100 */
[----:B------:R-:W-:Y:S01]  /*2c00*/  FMUL R37, R36, R11 ;  /* 0x0000000b24257220 */ /* 0x000fe20000400000 */
[----:B------:R-:W-:Y:S01]  /*2c10*/  IMAD R36, R38, UR6, RZ ;  /* 0x0000000626247c24 */ /* 0x000fe2000f8e02ff */
[----:B-1----:R-:W-:Y:S02]  /*2c20*/  @!P2 IADD3 R38, P5, R20, R42, RZ ;  /* 0x0000002a1426a210 */ /* 0x002fe40007fbe0ff */
[----:B------:R-:W-:Y:S01]  /*2c30*/  FFMA R37, R74, R9, R37 ;  /* 0x000000094a257223 */ /* 0x000fe20000000025 */
[----:B------:R-:W-:Y:S01]  /*2c40*/  IMAD R41, R39, UR7, R36 ;  /* 0x0000000727297c24 */ /* 0x000fe2000f8e0224 */
[----:B------:R-:W-:Y:S01]  /*2c50*/  IADD3 R36, P4, R32, UR16, RZ ;  /* 0x0000001020247c10 */ /* 0x000fe2000ff9e0ff */
[----:B------:R-:W-:Y:S01]  /*2c60*/  @!P2 IMAD.X R39, R26, 0x1, R43, P5 ;  /* 0x000000011a27a824 */ /* 0x000fe200028e062b */
[----:B------:R-:W-:Y:S02]  /*2c70*/  PRMT R32, RZ, 0x7610, R32 ;  /* 0x00007610ff207816 */ /* 0x000fe40000000020 */
[----:B------:R-:W-:-:S02]  /*2c80*/  F2FP.SATFINITE.E4M3.F32.PACK_AB_MERGE_C R43, RZ, R37, RZ ;  /* 0x00000025ff2b723e */ /* 0x000fc400048070ff */
[----:B------:R-:W-:-:S03]  /*2c90*/  IADD3.X R37, R33, UR17, R41, P4, !PT ;  /* 0x0000001121257c10 */ /* 0x000fc6000a7fe429 */
[----:B------:R1:W-:Y:S04]  /*2ca0*/  @!P2 STG.E.U8 desc[UR20][R38.64+0x1], R43 ;  /* 0x0000012b2600a986 */ /* 0x0003e8000c101114 */
[----:B------:R-:W2:Y:S01]  /*2cb0*/  @!P3 LDG.E.U8 R32, desc[UR20][R36.64] ;  /* 0x000000142420b981 */ /* 0x000ea2000c1e1100 */
[----:B------:R-:W-:Y:S02]  /*2cc0*/  ISETP.LT.OR P2, PT, R25, 0x2, !P0 ;  /* 0x000000021900780c */ /* 0x000fe40004741670 */
[----:B-1----:R-:W-:-:S11]  /*2cd0*/  PRMT R38, RZ, 0x7610, R38 ;  /* 0x00007610ff267816 */ /* 0x002fd60000000026 */
[----:B------:R-:W1:Y:S01]  /*2ce0*/  @!P2 LDC.64 R42, c[0x0][0x5c0] ;  /* 0x00017000ff2aab82 */ /* 0x000e620000000a00 */
[----:B--2---:R-:W-:-:S04]  /*2cf0*/  LOP3.LUT R32, R32, 0xff, RZ, 0xc0, !PT ;  /* 0x000000ff20207812 */ /* 0x004fc800078ec0ff */
[----:B------:R-:W-:-:S05]  /*2d00*/  F2FP.F16.E4M3.UNPACK_B R32, R32 ;  /* 0x00000020ff20723e */ /* 0x000fca00020006ff */
[----:B------:R-:W-:-:S05]  /*2d10*/  HADD2.F32 R32, -RZ, R32.H0_H0 ;  /* 0x20000020ff207230 */ /* 0x000fca0000004100 */
[----:B------:R-:W-:Y:S01]  /*2d20*/  FMUL R40, R32, R11 ;  /* 0x0000000b20287220 */ /* 0x000fe20000400000 */
[----:B0-----:R-:W-:-:S03]  /*2d30*/  @!P3 IADD3 R32, P4, P5, R20, R44, R16 ;  /* 0x0000002c1420b210 */ /* 0x001fc60007d9e010 */
[----:B------:R-:W-:Y:S01]  /*2d40*/  FFMA R40, R67, R9, R40 ;  /* 0x0000000943287223 */ /* 0x000fe20000000028 */
[----:B------:R-:W-:-:S04]  /*2d50*/  @!P3 IADD3.X R33, R26, R45, R13, P4, P5 ;  /* 0x0000002d1a21b210 */ /* 0x000fc800027ea40d */
[----:B------:R-:W-:-:S05]  /*2d60*/  F2FP.SATFINITE.E4M3.F32.PACK_AB_MERGE_C R41, RZ, R40, RZ ;  /* 0x00000028ff29723e */ /* 0x000fca00048070ff */
[----:B------:R0:W-:Y:S04]  /*2d70*/  @!P3 STG.E.U8 desc[UR20][R32.64], R41 ;  /* 0x000000292000b986 */ /* 0x0001e8000c101114 */
[----:B------:R-:W2:Y:S01]  /*2d80*/  @!P2 LDG.E.U8 R38, desc[UR20][R36.64+0x1] ;  /* 0x000001142426a981 */ /* 0x000ea2000c1e1100 */
[----:B------:R-:W-:Y:S02]  /*2d90*/  ISETP.LT.OR P3, PT, R25, 0x9, !P1 ;  /* 0x000000091900780c */ /* 0x000fe40004f61670 */
[----:B0-----:R-:W-:Y:S02]  /*2da0*/  PRMT R32, RZ, 0x7610, R32 ;  /* 0x00007610ff207816 */ /* 0x001fe40000000020 */
[----:B--2---:R-:W-:-:S04]  /*2db0*/  LOP3.LUT R38, R38, 0xff, RZ, 0xc0, !PT ;  /* 0x000000ff26267812 */ /* 0x004fc800078ec0ff */
[----:B------:R-:W-:-:S05]  /*2dc0*/  F2FP.F16.E4M3.UNPACK_B R38, R38 ;  /* 0x00000026ff26723e */ /* 0x000fca00020006ff */
[----:B------:R-:W-:-:S05]  /*2dd0*/  HADD2.F32 R38, -RZ, R38.H0_H0 ;  /* 0x20000026ff267230 */ /* 0x000fca0000004100 */
[----:B------:R-:W-:Y:S01]  /*2de0*/  FMUL R39, R38, R11 ;  /* 0x0000000b26277220 */ /* 0x000fe20000400000 */
[----:B-1----:R-:W-:-:S03]  /*2df0*/  @!P2 IADD3 R38, P4, P5, R20, R42, R16 ;  /* 0x0000002a1426a210 */ /* 0x002fc60007d9e010 */
[----:B------:R-:W-:Y:S01]  /*2e00*/  FFMA R66, R66, R9, R39 ;  /* 0x0000000942427223 */ /* 0x000fe20000000027 */
[----:B------:R-:W-:Y:S02]  /*2e10*/  @!P2 IADD3.X R39, R26, R43, R13, P4, P5 ;  /* 0x0000002b1a27a210 */ /* 0x000fe400027ea40d */
[----:B------:R-:W0:Y:S02]  /*2e20*/  @!P3 LDC.64 R42, c[0x0][0x5c0] ;  /* 0x00017000ff2abb82 */ /* 0x000e240000000a00 */
[----:B------:R-:W-:-:S05]  /*2e30*/  F2FP.SATFINITE.E4M3.F32.PACK_AB_MERGE_C R41, RZ, R66, RZ ;  /* 0x00000042ff29723e */ /* 0x000fca00048070ff */
[----:B------:R1:W-:Y:S04]  /*2e40*/  @!P2 STG.E.U8 desc[UR20][R38.64+0x1], R41 ;  /* 0x000001292600a986 */ /* 0x0003e8000c101114 */
[----:B------:R-:W2:Y:S01]  /*2e50*/  @!P3 LDG.E.U8 R32, desc[UR20][R34.64+0x8] ;  /* 0x000008142220b981 */ /* 0x000ea2000c1e1100 */
[----:B------:R-:W-:Y:S02]  /*2e60*/  ISETP.LT.OR P1, PT, R25, 0xa, !P1 ;  /* 0x0000000a1900780c */ /* 0x000fe40004f21670 */
[----:B-1----:R-:W-:Y:S02]  /*2e70*/  PRMT R38, RZ, 0x7610, R38 ;  /* 0x00007610ff267816 */ /* 0x002fe40000000026 */
[----:B--2---:R-:W-:-:S04]  /*2e80*/  LOP3.LUT R32, R32, 0xff, RZ, 0xc0, !PT ;  /* 0x000000ff20207812 */ /* 0x004fc800078ec0ff */
[----:B------:R-:W-:-:S05]  /*2e90*/  F2FP.F16.E4M3.UNPACK_B R32, R32 ;  /* 0x00000020ff20723e */ /* 0x000fca00020006ff */
[----:B------:R-:W-:-:S05]  /*2ea0*/  HADD2.F32 R32, -RZ, R32.H0_H0 ;  /* 0x20000020ff207230 */ /* 0x000fca0000004100 */
[----:B------:R-:W-:Y:S01]  /*2eb0*/  FMUL R40, R32, R11 ;  /* 0x0000000b20287220 */ /* 0x000fe20000400000 */
[----:B0-----:R-:W-:-:S03]  /*2ec0*/  @!P3 IADD3 R32, P2, R20, R42, RZ ;  /* 0x0000002a1420b210 */ /* 0x001fc60007f5e0ff */
[----:B------:R-:W-:Y:S02]  /*2ed0*/  FFMA R40, R65, R9, R40 ;  /* 0x0000000941287223 */ /* 0x000fe40000000028 */
[----:B------:R-:W-:Y:S02]  /*2ee0*/  @!P3 IMAD.X R33, R26, 0x1, R43, P2 ;  /* 0x000000011a21b824 */ /* 0x000fe400010e062b */
[----:B------:R-:W0:Y:S01]  /*2ef0*/  @!P1 LDC.64 R42, c[0x0][0x5c0] ;  /* 0x00017000ff2a9b82 */ /* 0x000e220000000a00 */
        /* <DEDUP_REMOVED lines=17> */
[----:B--2---:R-:W-:-:S04]  /*3010*/  LOP3.LUT R32, R32, 0xff, RZ, 0xc0, !PT ;  /* 0x000000ff20207812 */ /* 0x004fc800078ec0ff */
[----:B------:R-:W-:-:S05]  /*3020*/  F2FP.F16.E4M3.UNPACK_B R32, R32 ;  /* 0x00000020ff20723e */ /* 0x000fca00020006ff */
[----:B------:R-:W-:-:S05]  /*3030*/  HADD2.F32 R32, -RZ, R32.H0_H0 ;  /* 0x20000020ff207230 */ /* 0x000fca0000004100 */
[----:B------:R-:W-:Y:S01]  /*3040*/  FMUL R34, R32, R11 ;  /* 0x0000000b20227220 */ /* 0x000fe20000400000 */
[----:B0-----:R-:W-:-:S03]  /*3050*/  @!P2 IADD3 R32, P0, P3, R20, R42, R16 ;  /* 0x0000002a1420a210 */ /* 0x001fc60007b1e010 */
[----:B------:R-:W-:Y:S01]  /*3060*/  FFMA R34, R63, R9, R34 ;  /* 0x000000093f227223 */ /* 0x000fe20000000022 */
[----:B------:R-:W-:Y:S02]  /*3070*/  @!P2 IADD3.X R33, R26, R43, R13, P0, P3 ;  /* 0x0000002b1a21a210 */ /* 0x000fe400007e640d */
[----:B------:R-:W0:Y:S02]  /*3080*/  @!P1 LDC.64 R42, c[0x0][0x5c0] ;  /* 0x00017000ff2a9b82 */ /* 0x000e240000000a00 */
[----:B-1----:R-:W-:Y:S02]  /*3090*/  F2FP.SATFINITE.E4M3.F32.PACK_AB_MERGE_C R41, RZ, R34, RZ ;  /* 0x00000022ff29723e */ /* 0x002fe400048070ff */
[----:B------:R-:W-:-:S03]  /*30a0*/  PRMT R34, RZ, 0x7610, R34 ;  /* 0x00007610ff227816 */ /* 0x000fc60000000022 */
[----:B------:R1:W-:Y:S04]  /*30b0*/  @!P2 STG.E.U8 desc[UR20][R32.64+0x8], R41 ;  /* 0x000008292000a986 */ /* 0x0003e8000c101114 */
[----:B------:R0:W2:Y:S01]  /*30c0*/  @!P1 LDG.E.U8 R34, desc[UR20][R36.64+0x9] ;  /* 0x0000091424229981 */ /* 0x0000a2000c1e1100 */
[----:B------:R-:W-:-:S05]  /*30d0*/  IADD3 R39, P0, R28, 0x80, RZ ;  /* 0x000000801c277810 */ /* 0x000fca0007f1e0ff */
[----:B------:R-:W-:Y:S01]  /*30e0*/  IMAD.X R38, RZ, RZ, R29, P0 ;  /* 0x000000ffff267224 */ /* 0x000fe200000e061d */
[----:B------:R-:W-:Y:S01]  /*30f0*/  ISETP.GE.AND P0, PT, R27, 0x81, PT ;  /* 0x000000811b00780c */ /* 0x000fe20003f06270 */
[----:B-1----:R-:W-:-:S03]  /*3100*/  IMAD.WIDE.U32 R32, R39, UR6, R30 ;  /* 0x0000000627207c25 */ /* 0x002fc6000f8e001e */
[----:B------:R-:W-:Y:S01]  /*3110*/  ISETP.LT.OR P3, PT, R25, 0x1, !P0 ;  /* 0x000000011900780c */ /* 0x000fe20004761670 */
[----:B------:R-:W-:Y:S01]  /*3120*/  IMAD R38, R38, UR6, RZ ;  /* 0x0000000626267c24 */ /* 0x000fe2000f8e02ff */
[----:B0-----:R-:W-:-:S03]  /*3130*/  @!P1 IADD3 R36, P4, P5, R20, R42, R16 ;  /* 0x0000002a14249210 */ /* 0x001fc60007d9e010 */
[----:B------:R-:W-:Y:S01]  /*3140*/  IMAD R39, R39, UR7, R38 ;  /* 0x0000000727277c24 */ /* 0x000fe2000f8e0226 */
[----:B------:R-:W-:-:S07]  /*3150*/  @!P1 IADD3.X R37, R26, R43, R13, P4, P5 ;  /* 0x0000002b1a259210 */ /* 0x000fce00027ea40d */
[----:B------:R-:W0:Y:S01]  /*3160*/  @!P3 LDC.64 R42, c[0x0][0x5c0] ;  /* 0x00017000ff2abb82 */ /* 0x000e220000000a00 */
[----:B--2---:R-:W-:-:S04]  /*3170*/  LOP3.LUT R34, R34, 0xff, RZ, 0xc0, !PT ;  /* 0x000000ff22227812 */ /* 0x004fc800078ec0ff */
[----:B------:R-:W-:-:S05]  /*3180*/  F2FP.F16.E4M3.UNPACK_B R34, R34 ;  /* 0x00000022ff22723e */ /* 0x000fca00020006ff */
[----:B------:R-:W-:-:S05]  /*3190*/  HADD2.F32 R34, -RZ, R34.H0_H0 ;  /* 0x20000022ff227230 */ /* 0x000fca0000004100 */
[----:B------:R-:W-:Y:S01]  /*31a0*/  FMUL R35, R34, R11 ;  /* 0x0000000b22237220 */ /* 0x000fe20000400000 */
[----:B------:R-:W-:Y:S02]  /*31b0*/  IADD3 R34, P2, R32, UR16, RZ ;  /* 0x0000001020227c10 */ /* 0x000fe4000ff5e0ff */
[----:B------:R-:W-:Y:S01]  /*31c0*/  PRMT R32, RZ, 0x7610, R32 ;  /* 0x00007610ff207816 */ /* 0x000fe20000000020 */
[----:B------:R-:W-:-:S05]  /*31d0*/  FFMA R35, R62, R9, R35 ;  /* 0x000000093e237223 */ /* 0x000fca0000000023 */
[----:B------:R-:W-:Y:S02]  /*31e0*/  F2FP.SATFINITE.E4M3.F32.PACK_AB_MERGE_C R41, RZ, R35, RZ ;  /* 0x00000023ff29723e */ /* 0x000fe400048070ff */
[----:B------:R-:W-:-:S03]  /*31f0*/  IADD3.X R35, R33, UR17, R39, P2, !PT ;  /* 0x0000001121237c10 */ /* 0x000fc600097fe427 */
        /* <DEDUP_REMOVED lines=12> */
[----:B------:R-:W-:-:S05]  /*32c0*/  F2FP.SATFINITE.E4M3.F32.PACK_AB_MERGE_C R41, RZ, R38, RZ ;  /* 0x00000026ff29723e */ /* 0x000fca00048070ff */
[----:B------:R1:W-:Y:S04]  /*32d0*/  @!P3 STG.E.U8 desc[UR20][R32.64], R41 ;  /* 0x000000292000b986 */ /* 0x0003e8000c101114 */
[----:B------:R-:W2:Y:S01]  /*32e0*/  @!P2 LDG.E.U8 R36, desc[UR20][R34.64+0x1] ;  /* 0x000001142224a981 */ /* 0x000ea2000c1e1100 */
        /* <DEDUP_REMOVED lines=21> */
[----:B------:R-:W-:Y:S02]  /*3440*/  @!P3 IADD3 R33, P4, P5, R15, R20, R16 ;  /* 0x000000140f21b210 */ /* 0x000fe40007d9e010 */
[----:B------:R-:W-:Y:S02]  /*3450*/  ISETP.LT.OR P2, PT, R25, 0x2, !P1 ;  /* 0x000000021900780c */ /* 0x000fe40004f41670 */
[----:B------:R-:W-:Y:S02]  /*3460*/  @!P3 IADD3.X R42, R12, R26, R13, P4, P5 ;  /* 0x0000001a0c2ab210 */ /* 0x000fe400027ea40d */
[----:B-1----:R-:W-:-:S02]  /*3470*/  PRMT R38, RZ, 0x7610, R38 ;  /* 0x00007610ff267816 */ /* 0x002fc40000000026 */
        /* <DEDUP_REMOVED lines=19> */
[----:B0-----:R-:W-:Y:S02]  /*35b0*/  @!P2 IADD3 R38, P4, R43, R44, RZ ;  /* 0x0000002c2b26a210 */ /* 0x001fe40007f9e0ff */
[----:B------:R-:W0:Y:S01]  /*35c0*/  @!P3 LDC.64 R42, c[0x0][0x5c0] ;  /* 0x00017000ff2abb82 */ /* 0x000e220000000a00 */
[----:B------:R-:W-:Y:S02]  /*35d0*/  FFMA R58, R58, R9, R39 ;  /* 0x000000093a3a7223 */ /* 0x000fe40000000027 */
[----:B------:R-:W-:-:S03]  /*35e0*/  @!P2 IMAD.X R39, R40, 0x1, R45, P4 ;  /* 0x000000012827a824 */ /* 0x000fc600020e062d */
        /* <DEDUP_REMOVED lines=29> */
[----:B------:R-:W-:Y:S02]  /*37c0*/  @!P2 IADD3 R33, P0, P3, R15, R20, R16 ;  /* 0x000000140f21a210 */ /* 0x000fe40007b1e010 */
[----:B------:R-:W-:Y:S02]  /*37d0*/  ISETP.LT.OR P1, PT, R25, 0xa, !P1 ;  /* 0x0000000a1900780c */ /* 0x000fe40004f21670 */
[----:B-1----:R-:W-:-:S11]  /*37e0*/  @!P2 IADD3.X R38, R12, R26, R13, P0, P3 ;  /* 0x0000001a0c26a210 */ /* 0x002fd600007e640d */
[----:B------:R-:W1:Y:S01]  /*37f0*/  @!P1 LDC.64 R44, c[0x0][0x5c0] ;  /* 0x00017000ff2c9b82 */ /* 0x000e620000000a00 */
[----:B--2---:R-:W-:-:S04]  /*3800*/  LOP3.LUT R32, R32, 0xff, RZ, 0xc0, !PT ;  /* 0x000000ff20207812 */ /* 0x004fc800078ec0ff */
[----:B------:R-:W-:-:S05]  /*3810*/  F2FP.F16.E4M3.UNPACK_B R32, R32 ;  /* 0x00000020ff20723e */ /* 0x000fca00020006ff */
[----:B------:R-:W-:-:S05]  /*3820*/  HADD2.F32 R32, -RZ, R32.H0_H0 ;  /* 0x20000020ff207230 */ /* 0x000fca0000004100 */
[----:B------:R-:W-:Y:S01]  /*3830*/  FMUL R34, R32, R11 ;  /* 0x0000000b20227220 */ /* 0x000fe20000400000 */
[----:B0-----:R-:W-:-:S03]  /*3840*/  @!P2 IADD3 R32, P4, R33, R42, RZ ;  /* 0x0000002a2120a210 */ /* 0x001fc60007f9e0ff */
[----:B------:R-:W-:Y:S02]  /*3850*/  FFMA R34, R55, R9, R34 ;  /* 0x0000000937227223 */ /* 0x000fe40000000022 */
[----:B------:R-:W-:-:S03]  /*3860*/  @!P2 IMAD.X R33, R38, 0x1, R43, P4 ;  /* 0x000000012621a824 */ /* 0x000fc600020e062b */
[----:B------:R-:W-:Y:S02]  /*3870*/  F2FP.SATFINITE.E4M3.F32.PACK_AB_MERGE_C R41, RZ, R34, RZ ;  /* 0x00000022ff29723e */ /* 0x000fe400048070ff */
[----:B------:R-:W-:-:S03]  /*3880*/  PRMT R34, RZ, 0x7610, R34 ;  /* 0x00007610ff227816 */ /* 0x000fc60000000022 */
[----:B------:R0:W-:Y:S04]  /*3890*/  @!P2 STG.E.U8 desc[UR20][R32.64+0x8], R41 ;  /* 0x000008292000a986 */ /* 0x0001e8000c101114 */
[----:B------:R1:W2:Y:S01]  /*38a0*/  @!P1 LDG.E.U8 R34, desc[UR20][R36.64+0x9] ;  /* 0x0000091424229981 */ /* 0x0002a2000c1e1100 */
[----:B------:R-:W-:Y:S02]  /*38b0*/  IADD3 R39, P0, R28, 0x100, RZ ;  /* 0x000001001c277810 */ /* 0x000fe40007f1e0ff */
[----:B------:R-:W-:-:S04]  /*38c0*/  @!P1 IADD3 R43, P4, P5, R15, R20, R16 ;  /* 0x000000140f2b9210 */ /* 0x000fc80007d9e010 */
[----:B------:R-:W-:Y:S01]  /*38d0*/  @!P1 IADD3.X R38, R12, R26, R13, P4, P5 ;  /* 0x0000001a0c269210 */ /* 0x000fe200027ea40d */
[----:B0-----:R-:W-:Y:S01]  /*38e0*/  IMAD.WIDE.U32 R32, R39, UR6, R30 ;  /* 0x0000000627207c25 */ /* 0x001fe2000f8e001e */
[----:B-1----:R-:W-:-:S05]  /*38f0*/  @!P1 IADD3 R36, P3, R43, R44, RZ ;  /* 0x0000002c2b249210 */ /* 0x002fca0007f7e0ff */
[----:B------:R-:W-:Y:S01]  /*3900*/  @!P1 IMAD.X R37, R38, 0x1, R45, P3 ;  /* 0x0000000126259824 */ /* 0x000fe200018e062d */
[----:B--2---:R-:W-:-:S04]  /*3910*/  LOP3.LUT R34, R34, 0xff, RZ, 0xc0, !PT ;  /* 0x000000ff22227812 */ /* 0x004fc800078ec0ff */
[----:B------:R-:W-:-:S05]  /*3920*/  F2FP.F16.E4M3.UNPACK_B R34, R34 ;  /* 0x00000022ff22723e */ /* 0x000fca00020006ff */
[----:B------:R-:W-:-:S05]  /*3930*/  HADD2.F32 R34, -RZ, R34.H0_H0 ;  /* 0x20000022ff227230 */ /* 0x000fca0000004100 */
[----:B------:R-:W-:Y:S01]  /*3940*/  FMUL R35, R34, R11 ;  /* 0x0000000b22237220 */ /* 0x000fe20000400000 */
[----:B------:R-:W-:Y:S01]  /*3950*/  IMAD.X R34, RZ, RZ, R29, P0 ;  /* 0x000000ffff227224 */ /* 0x000fe200000e061d */
[----:B------:R-:W-:Y:S02]  /*3960*/  ISETP.GE.AND P0, PT, R27, 0x101, PT ;  /* 0x000001011b00780c */ /* 0x000fe40003f06270 */
[----:B------:R-:W-:Y:S01]  /*3970*/  FFMA R35, R54, R9, R35 ;  /* 0x0000000936237223 */ /* 0x000fe20000000023 */
[----:B------:R-:W-:Y:S01]  /*3980*/  IMAD R34, R34, UR6, RZ ;  /* 0x0000000622227c24 */ /* 0x000fe2000f8e02ff */
[----:B------:R-:W-:-:S03]  /*3990*/  ISETP.LT.OR P2, PT, R25, 0x1, !P0 ;  /* 0x000000011900780c */ /* 0x000fc60004741670 */
[----:B------:R-:W-:Y:S01]  /*39a0*/  IMAD R39, R39, UR7, R34 ;  /* 0x0000000727277c24 */ /* 0x000fe2000f8e0222 */
[----:B------:R-:W-:Y:S02]  /*39b0*/  IADD3 R34, P4, R32, UR16, RZ ;  /* 0x0000001020227c10 */ /* 0x000fe4000ff9e0ff */
[----:B------:R-:W-:Y:S02]  /*39c0*/  F2FP.SATFINITE.E4M3.F32.PACK_AB_MERGE_C R41, RZ, R35, RZ ;  /* 0x00000023ff29723e */ /* 0x000fe400048070ff */
[----:B------:R-:W-:Y:S02]  /*39d0*/  PRMT R32, RZ, 0x7610, R32 ;  /* 0x00007610ff207816 */ /* 0x000fe40000000020 */
[----:B------:R-:W-:Y:S01]  /*39e0*/  IADD3.X R35, R33, UR17, R39, P4, !PT ;  /* 0x0000001121237c10 */ /* 0x000fe2000a7fe427 */
[----:B------:R0:W-:Y:S02]  /*39f0*/  @!P1 STG.E.U8 desc[UR20][R36.64+0x9], R41 ;  /* 0x0000092924009986 */ /* 0x0001e4000c101114 */
[----:B------:R-:W1:Y:S02]  /*3a00*/  @!P2 LDC.64 R42, c[0x0][0x5c0] ;  /* 0x00017000ff2aab82 */ /* 0x000e640000000a00 */
[----:B------:R-:W2:Y:S01]  /*3a10*/  @!P2 LDG.E.U8 R32, desc[UR20][R34.64] ;  /* 0x000000142220a981 */ /* 0x000ea2000c1e1100 */
[----:B------:R-:W-:-:S02]  /*3a20*/  ISETP.LT.OR P3, PT, R25, 0x2, !P0 ;  /* 0x000000021900780c */ /* 0x000fc40004761670 */
[----:B0-----:R-:W-:-:S11]  /*3a30*/  PRMT R36, RZ, 0x7610, R36 ;  /* 0x00007610ff247816 */ /* 0x001fd60000000024 */
[----:B------:R-:W0:Y:S01]  /*3a40*/  @!P3 LDC.64 R40, c[0x0][0x5c0] ;  /* 0x00017000ff28bb82 */ /* 0x000e220000000a00 */
[----:B--2---:R-:W-:-:S04]  /*3a50*/  LOP3.LUT R32, R32, 0xff, RZ, 0xc0, !PT ;  /* 0x000000ff20207812 */ /* 0x004fc800078ec0ff */
[----:B------:R-:W-:-:S05]  /*3a60*/  F2FP.F16.E4M3.UNPACK_B R32, R32 ;  /* 0x00000020ff20723e */ /* 0x000fca00020006ff */
[----:B------:R-:W-:-:S05]  /*3a70*/  HADD2.F32 R32, -RZ, R32.H0_H0 ;  /* 0x20000020ff207230 */ /* 0x000fca0000004100 */
[----:B------:R-:W-:Y:S01]  /*3a80*/  FMUL R38, R32, R11 ;  /* 0x0000000b20267220 */ /* 0x000fe20000400000 */
[----:B-1----:R-:W-:-:S03]  /*3a90*/  @!P2 IADD3 R32, P1, P4, R20, R42, R17 ;  /* 0x0000002a1420a210 */ /* 0x002fc60007c3e011 */
[----:B------:R-:W-:Y:S01]  /*3aa0*/  FFMA R38, R53, R9, R38 ;  /* 0x0000000935267223 */ /* 0x000fe20000000026 */
[----:B------:R-:W-:-:S04]  /*3ab0*/  @!P2 IADD3.X R33, R26, R43, R14, P1, P4 ;  /* 0x0000002b1a21a210 */ /* 0x000fc80000fe840e */
[----:B------:R-:W-:-:S05]  /*3ac0*/  F2FP.SATFINITE.E4M3.F32.PACK_AB_MERGE_C R39, RZ, R38, RZ ;  /* 0x00000026ff27723e */ /* 0x000fca00048070ff */
[----:B------:R1:W-:Y:S04]  /*3ad0*/  @!P2 STG.E.U8 desc[UR20][R32.64], R39 ;  /* 0x000000272000a986 */ /* 0x0003e8000c101114 */
[----:B------:R-:W2:Y:S01]  /*3ae0*/  @!P3 LDG.E.U8 R36, desc[UR20][R34.64+0x1] ;  /* 0x000001142224b981 */ /* 0x000ea2000c1e1100 */
[----:B------:R-:W-:-:S05]  /*3af0*/  IADD3 R37, P1, R28, 0x108, RZ ;  /* 0x000001081c257810 */ /* 0x000fca0007f3e0ff */
[----:B------:R-:W-:Y:S01]  /*3b00*/  IMAD.X R29, RZ, RZ, R29, P1 ;  /* 0x000000ffff1d7224 */ /* 0x000fe200008e061d */
[----:B------:R-:W-:Y:S01]  /*3b10*/  ISETP.GE.AND P1, PT, R27, 0x109, PT ;  /* 0x000001091b00780c */ /* 0x000fe20003f26270 */
[----:B------:R-:W-:-:S03]  /*3b20*/  IMAD.WIDE.U32 R30, R37, UR6, R30 ;  /* 0x00000006251e7c25 */ /* 0x000fc6000f8e001e */
[----:B------:R-:W-:Y:S01]  /*3b30*/  ISETP.LT.OR P2, PT, R25, 0x1, !P1 ;  /* 0x000000011900780c */ /* 0x000fe20004f41670 */
[----:B------:R-:W-:-:S04]  /*3b40*/  IMAD R38, R29, UR6, RZ ;  /* 0x000000061d267c24 */ /* 0x000fc8000f8e02ff */
[----:B------:R-:W-:Y:S01]  /*3b50*/  IMAD R29, R37, UR7, R38 ;  /* 0x00000007251d7c24 */ /* 0x000fe2000f8e0226 */
[----:B--2---:R-:W-:-:S04]  /*3b60*/  LOP3.LUT R36, R36, 0xff, RZ, 0xc0, !PT ;  /* 0x000000ff24247812 */ /* 0x004fc800078ec0ff */
[----:B------:R-:W-:-:S05]  /*3b70*/  F2FP.F16.E4M3.UNPACK_B R36, R36 ;  /* 0x00000024ff24723e */ /* 0x000fca00020006ff */
[----:B------:R-:W-:Y:S01]  /*3b80*/  HADD2.F32 R28, -RZ, R36.H0_H0 ;  /* 0x20000024ff1c7230 */ /* 0x000fe20000004100 */
[----:B0-----:R-:W-:-:S04]  /*3b90*/  @!P3 IADD3 R36, P4, P5, R20, R40, R17 ;  /* 0x000000281424b210 */ /* 0x001fc80007d9e011 */
[----:B------:R-:W-:Y:S01]  /*3ba0*/  FMUL R27, R28, R11 ;  /* 0x0000000b1c1b7220 */ /* 0x000fe20000400000 */
[----:B------:R-:W-:Y:S02]  /*3bb0*/  @!P3 IADD3.X R37, R26, R41, R14, P4, P5 ;  /* 0x000000291a25b210 */ /* 0x000fe400027ea40e */
[----:B------:R-:W-:Y:S01]  /*3bc0*/  IADD3 R30, P4, R30, UR16, RZ ;  /* 0x000000101e1e7c10 */ /* 0x000fe2000ff9e0ff */
[----:B------:R-:W-:Y:S01]  /*3bd0*/  FFMA R27, R52, R9, R27 ;  /* 0x00000009341b7223 */ /* 0x000fe2000000001b */
[----:B------:R-:W0:Y:S02]  /*3be0*/  @!P2 LDC.64 R40, c[0x0][0x5c0] ;  /* 0x00017000ff28ab82 */ /* 0x000e240000000a00 */
[----:B------:R-:W-:Y:S02]  /*3bf0*/  IADD3.X R31, R31, UR17, R29, P4, !PT ;  /* 0x000000111f1f7c10 */ /* 0x000fe4000a7fe41d */
[----:B-1----:R-:W-:Y:S02]  /*3c00*/  F2FP.SATFINITE.E4M3.F32.PACK_AB_MERGE_C R33, RZ, R27, RZ ;  /* 0x0000001bff21723e */ /* 0x002fe400048070ff */
[----:B------:R-:W-:-:S03]  /*3c10*/  PRMT R27, RZ, 0x7610, R27 ;  /* 0x00007610ff1b7816 */ /* 0x000fc6000000001b */
[----:B------:R1:W-:Y:S04]  /*3c20*/  @!P3 STG.E.U8 desc[UR20][R36.64+0x1], R33 ;  /* 0x000001212400b986 */ /* 0x0003e8000c101114 */
[----:B------:R-:W2:Y:S01]  /*3c30*/  @!P2 LDG.E.U8 R27, desc[UR20][R30.64] ;  /* 0x000000141e1ba981 */ /* 0x000ea2000c1e1100 */
[----:B------:R-:W-:Y:S02]  /*3c40*/  @!P2 IADD3 R29, P4, P5, R17, R20, R16 ;  /* 0x00000014111da210 */ /* 0x000fe40007d9e010 */
[----:B------:R-:W-:Y:S02]  /*3c50*/  ISETP.LT.OR P3, PT, R25, 0x2, !P1 ;  /* 0x000000021900780c */ /* 0x000fe40004f61670 */
[----:B------:R-:W-:Y:S02]  /*3c60*/  @!P2 IADD3.X R38, R14, R26, R13, P4, P5 ;  /* 0x0000001a0e26a210 */ /* 0x000fe400027ea40d */
[----:B--2---:R-:W-:-:S04]  /*3c70*/  LOP3.LUT R27, R27, 0xff, RZ, 0xc0, !PT ;  /* 0x000000ff1b1b7812 */ /* 0x004fc800078ec0ff */
[----:B------:R-:W-:-:S05]  /*3c80*/  F2FP.F16.E4M3.UNPACK_B R27, R27 ;  /* 0x0000001bff1b723e */ /* 0x000fca00020006ff */
[----:B------:R-:W-:Y:S01]  /*3c90*/  HADD2.F32 R28, -RZ, R27.H0_H0 ;  /* 0x2000001bff1c7230 */ /* 0x000fe20000004100 */
[----:B------:R-:W-:-:S04]  /*3ca0*/  PRMT R27, RZ, 0x7610, R27 ;  /* 0x00007610ff1b7816 */ /* 0x000fc8000000001b */
[----:B------:R-:W-:Y:S01]  /*3cb0*/  FMUL R32, R28, R11 ;  /* 0x0000000b1c207220 */ /* 0x000fe20000400000 */
[----:B0-----:R-:W-:-:S03]  /*3cc0*/  @!P2 IADD3 R28, P4, R29, R40, RZ ;  /* 0x000000281d1ca210 */ /* 0x001fc60007f9e0ff */
[----:B------:R-:W-:Y:S02]  /*3cd0*/  FFMA R32, R51, R9, R32 ;  /* 0x0000000933207223 */ /* 0x000fe40000000020 */
[----:B------:R-:W-:Y:S02]  /*3ce0*/  @!P2 IMAD.X R29, R38, 0x1, R41, P4 ;  /* 0x00000001261da824 */ /* 0x000fe400020e0629 */
[----:B------:R-:W0:Y:S01]  /*3cf0*/  @!P3 LDC.64 R38, c[0x0][0x5c0] ;  /* 0x00017000ff26bb82 */ /* 0x000e220000000a00 */
[----:B-1----:R-:W-:-:S05]  /*3d00*/  F2FP.SATFINITE.E4M3.F32.PACK_AB_MERGE_C R37, RZ, R32, RZ ;  /* 0x00000020ff25723e */ /* 0x002fca00048070ff */
[----:B------:R1:W-:Y:S04]  /*3d10*/  @!P2 STG.E.U8 desc[UR20][R28.64], R37 ;  /* 0x000000251c00a986 */ /* 0x0003e8000c101114 */
[----:B------:R-:W2:Y:S01]  /*3d20*/  @!P3 LDG.E.U8 R27, desc[UR20][R30.64+0x1] ;  /* 0x000001141e1bb981 */ /* 0x000ea2000c1e1100 */
[----:B------:R-:W-:Y:S02]  /*3d30*/  @!P3 IADD3 R33, P4, P5, R17, R20, R16 ;  /* 0x000000141121b210 */ /* 0x000fe40007d9e010 */
[----:B------:R-:W-:Y:S02]  /*3d40*/  ISETP.LT.OR P2, PT, R25, 0x9, !P0 ;  /* 0x000000091900780c */ /* 0x000fe40004741670 */
[----:B------:R-:W-:Y:S02]  /*3d50*/  @!P3 IADD3.X R36, R14, R26, R13, P4, P5 ;  /* 0x0000001a0e24b210 */ /* 0x000fe400027ea40d */
        /* <DEDUP_REMOVED lines=8> */
[----:B-1----:R-:W-:Y:S02]  /*3de0*/  F2FP.SATFINITE.E4M3.F32.PACK_AB_MERGE_C R37, RZ, R27, RZ ;  /* 0x0000001bff25723e */ /* 0x002fe400048070ff */
[----:B------:R-:W-:-:S03]  /*3df0*/  PRMT R27, RZ, 0x7610, R27 ;  /* 0x00007610ff1b7816 */ /* 0x000fc6000000001b */
[----:B------:R1:W-:Y:S04]  /*3e00*/  @!P3 STG.E.U8 desc[UR20][R32.64+0x1], R37 ;  /* 0x000001252000b986 */ /* 0x0003e8000c101114 */
[----:B------:R-:W2:Y:S01]  /*3e10*/  @!P2 LDG.E.U8 R27, desc[UR20][R34.64+0x8] ;  /* 0x00000814221ba981 */ /* 0x000ea2000c1e1100 */
[----:B------:R-:W-:Y:S02]  /*3e20*/  ISETP.LT.OR P0, PT, R25, 0xa, !P0 ;  /* 0x0000000a1900780c */ /* 0x000fe40004701670 */
[----:B--2---:R-:W-:-:S04]  /*3e30*/  LOP3.LUT R27, R27, 0xff, RZ, 0xc0, !PT ;  /* 0x000000ff1b1b7812 */ /* 0x004fc800078ec0ff */
[----:B------:R-:W-:-:S05]  /*3e40*/  F2FP.F16.E4M3.UNPACK_B R27, R27 ;  /* 0x0000001bff1b723e */ /* 0x000fca00020006ff */
[----:B------:R-:W-:Y:S01]  /*3e50*/  HADD2.F32 R28, -RZ, R27.H0_H0 ;  /* 0x2000001bff1c7230 */ /* 0x000fe20000004100 */
[----:B------:R-:W-:-:S04]  /*3e60*/  PRMT R27, RZ, 0x7610, R27 ;  /* 0x00007610ff1b7816 */ /* 0x000fc8000000001b */
[----:B------:R-:W-:Y:S01]  /*3e70*/  FMUL R36, R28, R11 ;  /* 0x0000000b1c247220 */ /* 0x000fe20000400000 */
[----:B0-----:R-:W-:-:S03]  /*3e80*/  @!P2 IADD3 R28, P3, P4, R20, R38, R17 ;  /* 0x00000026141ca210 */ /* 0x001fc60007c7e011 */
[----:B------:R-:W-:Y:S01]  /*3e90*/  FFMA R36, R49, R9, R36 ;  /* 0x0000000931247223 */ /* 0x000fe20000000024 */
[----:B------:R-:W-:Y:S02]  /*3ea0*/  @!P2 IADD3.X R29, R26, R39, R14, P3, P4 ;  /* 0x000000271a1da210 */ /* 0x000fe40001fe840e */
[----:B------:R-:W0:Y:S02]  /*3eb0*/  @!P0 LDC.64 R38, c[0x0][0x5c0] ;  /* 0x00017000ff268b82 */ /* 0x000e240000000a00 */
[----:B-1----:R-:W-:-:S05]  /*3ec0*/  F2FP.SATFINITE.E4M3.F32.PACK_AB_MERGE_C R37, RZ, R36, RZ ;  /* 0x00000024ff25723e */ /* 0x002fca00048070ff */
        /* <DEDUP_REMOVED lines=14> */
[----:B------:R-:W2:Y:S01]  /*3fb0*/  @!P2 LDG.E.U8 R27, desc[UR20][R30.64+0x8] ;  /* 0x000008141e1ba981 */ /* 0x000ea2000c1e1100 */
[----:B------:R-:W-:Y:S01]  /*3fc0*/  @!P2 IADD3 R29, P0, P3, R17, R20, R16 ;  /* 0x00000014111da210 */ /* 0x000fe20007b1e010 */
[----:B------:R-:W-:Y:S01]  /*3fd0*/  BSSY B1, `(.L_x_38) ;  /* 0x000000f000017945 */ /* 0x000fe20003800000 */
[----:B------:R-:W-:Y:S02]  /*3fe0*/  ISETP.LT.OR P1, PT, R25, 0xa, !P1 ;  /* 0x0000000a1900780c */ /* 0x000fe40004f21670 */
[----:B------:R-:W-:Y:S02]  /*3ff0*/  @!P2 IADD3.X R36, R14, R26, R13, P0, P3 ;  /* 0x0000001a0e24a210 */ /* 0x000fe400007e640d */
[----:B--2---:R-:W-:-:S04]  /*4000*/  LOP3.LUT R27, R27, 0xff, RZ, 0xc0, !PT ;  /* 0x000000ff1b1b7812 */ /* 0x004fc800078ec0ff */
[----:B------:R-:W-:-:S05]  /*4010*/  F2FP.F16.E4M3.UNPACK_B R27, R27 ;  /* 0x0000001bff1b723e */ /* 0x000fca00020006ff */
[----:B------:R-:W-:-:S05]  /*4020*/  HADD2.F32 R28, -RZ, R27.H0_H0 ;  /* 0x2000001bff1c7230 */ /* 0x000fca0000004100 */
[----:B------:R-:W-:Y:S01]  /*4030*/  FMUL R34, R28, R11 ;  /* 0x0000000b1c227220 */ /* 0x000fe20000400000 */
[----:B0-----:R-:W-:-:S03]  /*4040*/  @!P2 IADD3 R28, P4, R29, R38, RZ ;  /* 0x000000261d1ca210 */ /* 0x001fc60007f9e0ff */
[----:B------:R-:W-:Y:S01]  /*4050*/  FFMA R34, R23, R9, R34 ;  /* 0x0000000917227223 */ /* 0x000fe20000000022 */
[----:B------:R-:W-:Y:S01]  /*4060*/  PRMT R23, RZ, 0x7610, R23 ;  /* 0x00007610ff177816 */ /* 0x000fe20000000017 */
[----:B------:R-:W-:-:S03]  /*4070*/  @!P2 IMAD.X R29, R36, 0x1, R39, P4 ;  /* 0x00000001241da824 */ /* 0x000fc600020e0627 */
[----:B------:R-:W-:-:S05]  /*4080*/  F2FP.SATFINITE.E4M3.F32.PACK_AB_MERGE_C R27, RZ, R34, RZ ;  /* 0x00000022ff1b723e */ /* 0x000fca00048070ff */
[----:B------:R1:W-:Y:S01]  /*4090*/  @!P2 STG.E.U8 desc[UR20][R28.64+0x8], R27 ;  /* 0x0000081b1c00a986 */ /* 0x0003e2000c101114 */
[----:B------:R-:W-:Y:S05]  /*40a0*/  @P1 BRA `(.L_x_39) ;  /* 0x0000000000041947 */ /* 0x000fea0003800000 */
[----:B------:R0:W5:Y:S02]  /*40b0*/  LDG.E.U8 R23, desc[UR20][R30.64+0x9] ;  /* 0x000009141e177981 */ /* 0x000164000c1e1100 */
.L_x_39:
[----:B------:R-:W-:Y:S05]  /*40c0*/  BSYNC B1 ;  /* 0x0000000000017941 */ /* 0x000fea0003800000 */
.L_x_38:
[----:B------:R-:W-:Y:S05]  /*40d0*/  @P1 BRA `(.L_x_40) ;  /* 0x0000000c00ac1947 */ /* 0x000fea0003800000 */
[----:B-----5:R-:W-:Y:S01]  /*40e0*/  LOP3.LUT R23, R23, 0xff, RZ, 0xc0, !PT ;  /* 0x000000ff17177812 */ /* 0x020fe200078ec0ff */
[----:B------:R-:W-:Y:S01]  /*40f0*/  ULDC.64 UR6, c[0x0][0x5c0] ;  /* 0x0001700000067ab9 */ /* 0x000fe20000000a00 */
[----:B------:R-:W-:Y:S02]  /*4100*/  IADD3 R20, P0, P1, R17, R20, R16 ;  /* 0x0000001411147210 */ /* 0x000fe4000791e010 */
[----:B------:R-:W-:Y:S02]  /*4110*/  F2FP.F16.E4M3.UNPACK_B R23, R23 ;  /* 0x00000017ff17723e */ /* 0x000fe400020006ff */
[----:B------:R-:W-:Y:S02]  /*4120*/  IADD3.X R26, R14, R26, R13, P0, P1 ;  /* 0x0000001a0e1a7210 */ /* 0x000fe400007e240d */
[----:B------:R-:W-:Y:S01]  /*4130*/  IADD3 R20, P0, R20, UR6, RZ ;  /* 0x0000000614147c10 */ /* 0x000fe2000ff1e0ff */
[----:B-1----:R-:W-:-:S05]  /*4140*/  HADD2.F32 R28, -RZ, R23.H0_H0 ;  /* 0x20000017ff1c7230 */ /* 0x002fca0000004100 */
[----:B------:R-:W-:-:S04]  /*4150*/  FMUL R21, R28, R11 ;  /* 0x0000000b1c157220 */ /* 0x000fc80000400000 */
[----:B------:R-:W-:Y:S01]  /*4160*/  FFMA R22, R22, R9, R21 ;  /* 0x0000000916167223 */ /* 0x000fe20000000015 */
[----:B------:R-:W-:-:S04]  /*4170*/  IADD3.X R21, R26, UR7, RZ, P0, !PT ;  /* 0x000000071a157c10 */ /* 0x000fc800087fe4ff */
[----:B------:R-:W-:-:S05]  /*4180*/  F2FP.SATFINITE.E4M3.F32.PACK_AB_MERGE_C R23, RZ, R22, RZ ;  /* 0x00000016ff17723e */ /* 0x000fca00048070ff */
[----:B------:R2:W-:Y:S01]  /*4190*/  STG.E.U8 desc[UR20][R20.64+0x9], R23 ;  /* 0x0000091714007986 */ /* 0x0005e2000c101114 */
[----:B------:R-:W-:Y:S05]  /*41a0*/  BRA `(.L_x_40) ;  /* 0x0000000c00787947 */ /* 0x000fea0003800000 */
.L_x_37:
[----:B------:R-:W-:Y:S01]  /*41b0*/  ISETP.GE.AND P0, PT, R27, 0x9, PT ;  /* 0x000000091b00780c */ /* 0x000fe20003f06270 */
[-C--:B--2---:R-:W-:Y:S01]  /*41c0*/  FMUL R73, R73, R9.reuse ;  /* 0x0000000949497220 */ /* 0x084fe20000400000 */
[-C--:B------:R-:W-:Y:S01]  /*41d0*/  FMUL R74, R74, R9.reuse ;  /* 0x000000094a4a7220 */ /* 0x080fe20000400000 */
[-C--:B------:R-:W-:Y:S01]  /*41e0*/  FMUL R67, R67, R9.reuse ;  /* 0x0000000943437220 */ /* 0x080fe20000400000 */
[C---:B------:R-:W-:Y:S01]  /*41f0*/  ISETP.LT.OR P5, PT, R25.reuse, 0x1, !P0 ;  /* 0x000000011900780c */ /* 0x040fe200047a1670 */
[-C--:B------:R-:W-:Y:S01]  /*4200*/  FMUL R66, R66, R9.reuse ;  /* 0x0000000942427220 */ /* 0x080fe20000400000 */
[----:B------:R-:W-:Y:S01]  /*4210*/  ISETP.LT.OR P4, PT, R25, 0x2, !P0 ;  /* 0x000000021900780c */ /* 0x000fe20004781670 */
[-C--:B------:R-:W-:Y:S01]  /*4220*/  FMUL R65, R65, R9.reuse ;  /* 0x0000000941417220 */ /* 0x080fe20000400000 */
[C---:B------:R-:W-:Y:S01]  /*4230*/  ISETP.LT.OR P3, PT, R25.reuse, 0x9, !P0 ;  /* 0x000000091900780c */ /* 0x040fe20004761670 */
[-C--:B------:R-:W-:Y:S01]  /*4240*/  FMUL R64, R64, R9.reuse ;  /* 0x0000000940407220 */ /* 0x080fe20000400000 */
[----:B------:R-:W-:Y:S01]  /*4250*/  ISETP.LT.OR P2, PT, R25, 0xa, !P0 ;  /* 0x0000000a1900780c */ /* 0x000fe20004741670 */
[-C--:B------:R-:W-:Y:S01]  /*4260*/  FMUL R63, R63, R9.reuse ;  /* 0x000000093f3f7220 */ /* 0x080fe20000400000 */
[----:B------:R-:W-:Y:S01]  /*4270*/  P2R R46, PR, RZ, 0x8 ;  /* 0x00000008ff2e7803 */ /* 0x000fe20000000000 */
[-C--:B------:R-:W-:Y:S01]  /*4280*/  FMUL R62, R62, R9.reuse ;  /* 0x000000093e3e7220 */ /* 0x080fe20000400000 */
[----:B------:R-:W-:Y:S01]  /*4290*/  P2R R93, PR, RZ, 0x4 ;  /* 0x00000004ff5d7803 */ /* 0x000fe20000000000 */
[-C--:B------:R-:W-:Y:S01]  /*42a0*/  FMUL R61, R61, R9.reuse ;  /* 0x000000093d3d7220 */ /* 0x080fe20000400000 */
[----:B------:R-:W-:Y:S01]  /*42b0*/  P2R R92, PR, RZ, 0x20 ;  /* 0x00000020ff5c7803 */ /* 0x000fe20000000000 */
[----:B------:R-:W0:Y:S01]  /*42c0*/  @!P5 LDC.64 R68, c[0x0][0x5c0] ;  /* 0x00017000ff44db82 */ /* 0x000e220000000a00 */
[----:B------:R-:W-:Y:S01]  /*42d0*/  P2R R21, PR, RZ, 0x10 ;  /* 0x00000010ff157803 */ /* 0x000fe20000000000 */
[----:B------:R-:W-:Y:S01]  /*42e0*/  FMUL R60, R60, R9 ;  /* 0x000000093c3c7220 */ /* 0x000fe20000400000 */
[----:B------:R-:W-:Y:S01]  /*42f0*/  F2FP.SATFINITE.E4M3.F32.PACK_AB_MERGE_C R73, RZ, R73, RZ ;  /* 0x00000049ff49723e */ /* 0x000fe200048070ff */
[----:B------:R-:W-:Y:S01]  /*4300*/  FMUL R59, R59, R9 ;  /* 0x000000093b3b7220 */ /* 0x000fe20000400000 */
[----:B------:R-:W-:Y:S01]  /*4310*/  F2FP.SATFINITE.E4M3.F32.PACK_AB_MERGE_C R67, RZ, R67, RZ ;  /* 0x00000043ff43723e */ /* 0x000fe200048070ff */
[----:B------:R-:W-:Y:S01]  /*4320*/  FMUL R58, R58, R9 ;  /* 0x000000093a3a7220 */ /* 0x000fe20000400000 */
[----:B------:R-:W-:Y:S01]  /*4330*/  F2FP.SATFINITE.E4M3.F32.PACK_AB_MERGE_C R65, RZ, R65, RZ ;  /* 0x00000041ff41723e */ /* 0x000fe200048070ff */
[----:B------:R-:W1:Y:S01]  /*4340*/  @!P4 LDC.64 R70, c[0x0][0x5c0] ;  /* 0x00017000ff46cb82 */ /* 0x000e620000000a00 */
[----:B------:R-:W-:Y:S01]  /*4350*/  F2FP.SATFINITE.E4M3.F32.PACK_AB_MERGE_C R63, RZ, R63, RZ ;  /* 0x0000003fff3f723e */ /* 0x000fe200048070ff */
[----:B------:R-:W-:Y:S01]  /*4360*/  FMUL R57, R57, R9 ;  /* 0x0000000939397220 */ /* 0x000fe20000400000 */
[----:B------:R-:W-:Y:S01]  /*4370*/  F2FP.SATFINITE.E4M3.F32.PACK_AB_MERGE_C R61, RZ, R61, RZ ;  /* 0x0000003dff3d723e */ /* 0x000fe200048070ff */
[----:B------:R-:W-:Y:S01]  /*4380*/  FMUL R56, R56, R9 ;  /* 0x0000000938387220 */ /* 0x000fe20000400000 */
[----:B------:R-:W-:Y:S01]  /*4390*/  F2FP.SATFINITE.E4M3.F32.PACK_AB_MERGE_C R59, RZ, R59, RZ ;  /* 0x0000003bff3b723e */ /* 0x000fe200048070ff */
[----:B------:R-:W-:Y:S01]  /*43a0*/  FMUL R55, R55, R9 ;  /* 0x0000000937377220 */ /* 0x000fe20000400000 */
[----:B------:R-:W-:Y:S01]  /*43b0*/  F2FP.SATFINITE.E4M3.F32.PACK_AB_MERGE_C R57, RZ, R57, RZ ;  /* 0x00000039ff39723e */ /* 0x000fe200048070ff */
[----:B------:R-:W2:Y:S01]  /*43c0*/  @!P3 LDC.64 R42, c[0x0][0x5c0] ;  /* 0x00017000ff2abb82 */ /* 0x000ea20000000a00 */
[-C--:B------:R-:W-:Y:S01]  /*43d0*/  FMUL R54, R54, R9.reuse ;  /* 0x0000000936367220 */ /* 0x080fe20000400000 */
[----:B------:R-:W-:Y:S01]  /*43e0*/  FMUL R53, R53, R9 ;  /* 0x0000000935357220 */ /* 0x000fe20000400000 */
[----:B------:R-:W-:Y:S01]  /*43f0*/  F2FP.SATFINITE.E4M3.F32.PACK_AB_MERGE_C R55, RZ, R55, RZ ;  /* 0x00000037ff37723e */ /* 0x000fe200048070ff */
[-C--:B------:R-:W-:Y:S01]  /*4400*/  FMUL R52, R52, R9.reuse ;  /* 0x0000000934347220 */ /* 0x080fe20000400000 */
[-C--:B------:R-:W-:Y:S01]  /*4410*/  FMUL R51, R51, R9.reuse ;  /* 0x0000000933337220 */ /* 0x080fe20000400000 */
[----:B------:R-:W-:Y:S01]  /*4420*/  FMUL R50, R50, R9 ;  /* 0x0000000932327220 */ /* 0x000fe20000400000 */
[----:B------:R-:W-:Y:S01]  /*4430*/  F2FP.SATFINITE.E4M3.F32.PACK_AB_MERGE_C R53, RZ, R53, RZ ;  /* 0x00000035ff35723e */ /* 0x000fe200048070ff */
[----:B------:R-:W3:Y:S01]  /*4440*/  @!P2 LDC.64 R40, c[0x0][0x5c0] ;  /* 0x00017000ff28ab82 */ /* 0x000ee20000000a00 */
[--C-:B0-----:R-:W-:Y:S01]  /*4450*/  @!P5 IADD3 R68, P0, P1, R20, R68, R16.reuse ;  /* 0x000000441444d210 */ /* 0x101fe2000791e010 */
[----:B------:R-:W-:Y:S01]  /*4460*/  FMUL R49, R49, R9 ;  /* 0x0000000931317220 */ /* 0x000fe20000400000 */
[----:B------:R-:W-:Y:S01]  /*4470*/  F2FP.SATFINITE.E4M3.F32.PACK_AB_MERGE_C R51, RZ, R51, RZ ;  /* 0x00000033ff33723e */ /* 0x000fe200048070ff */
[----:B------:R-:W-:Y:S01]  /*4480*/  FMUL R48, R48, R9 ;  /* 0x0000000930307220 */ /* 0x000fe20000400000 */
[----:B------:R-:W-:Y:S01]  /*4490*/  @!P5 IADD3.X R69, R26, R69, R13, P0, P1 ;  /* 0x000000451a45d210 */ /* 0x000fe200007e240d */
[----:B------:R-:W-:Y:S01]  /*44a0*/  FMUL R23, R23, R9 ;  /* 0x0000000917177220 */ /* 0x000fe20000400000 */
[----:B------:R-:W-:Y:S01]  /*44b0*/  F2FP.SATFINITE.E4M3.F32.PACK_AB_MERGE_C R49, RZ, R49, RZ ;  /* 0x00000031ff31723e */ /* 0x000fe200048070ff */
[----:B------:R-:W-:Y:S01]  /*44c0*/  FMUL R22, R22, R9 ;  /* 0x0000000916167220 */ /* 0x000fe20000400000 */
[----:B-1----:R-:W-:-:S02]  /*44d0*/  @!P4 IADD3 R70, P0, P1, R20, R70, R16 ;  /* 0x000000461446c210 */ /* 0x002fc4000791e010 */
[----:B------:R-:W-:Y:S02]  /*44e0*/  F2FP.SATFINITE.E4M3.F32.PACK_AB_MERGE_C R23, RZ, R23, RZ ;  /* 0x00000017ff17723e */ /* 0x000fe400048070ff */
[----:B------:R-:W-:Y:S02]  /*44f0*/  @!P4 IADD3.X R71, R26, R71, R13, P0, P1 ;  /* 0x000000471a47c210 */ /* 0x000fe400007e240d */
[----:B--2---:R-:W-:-:S04]  /*4500*/  @!P3 IADD3 R42, P0, P1, R20, R42, R16 ;  /* 0x0000002a142ab210 */ /* 0x004fc8000791e010 */
[----:B------:R-:W-:Y:S02]  /*4510*/  @!P3 IADD3.X R43, R26, R43, R13, P0, P1 ;  /* 0x0000002b1a2bb210 */ /* 0x000fe400007e240d */
[----:B---3--:R-:W-:-:S04]  /*4520*/  @!P2 IADD3 R40, P0, P1, R20, R40, R16 ;  /* 0x000000281428a210 */ /* 0x008fc8000791e010 */
[----:B------:R-:W-:Y:S02]  /*4530*/  @!P2 IADD3.X R41, R26, R41, R13, P0, P1 ;  /* 0x000000291a29a210 */ /* 0x000fe400007e240d */
[----:B------:R-:W-:-:S04]  /*4540*/  ISETP.GE.AND P0, PT, R27, 0x81, PT ;  /* 0x000000811b00780c */ /* 0x000fc80003f06270 */
[----:B------:R-:W-:-:S04]  /*4550*/  ISETP.LT.OR P3, PT, R25, 0x1, !P0 ;  /* 0x000000011900780c */ /* 0x000fc80004761670 */
[----:B------:R-:W-:-:S09]  /*4560*/  P2R R94, PR, RZ, 0x8 ;  /* 0x00000008ff5e7803 */ /* 0x000fd20000000000 */
[----:B------:R-:W0:Y:S02]  /*4570*/  @!P3 LDC.64 R38, c[0x0][0x5c0] ;  /* 0x00017000ff26bb82 */ /* 0x000e240000000a00 */
[----:B0-----:R-:W-:-:S04]  /*4580*/  @!P3 IADD3 R38, P1, P2, R20, R38, R15 ;  /* 0x000000261426b210 */ /* 0x001fc80007a3e00f */
[----:B------:R-:W-:Y:S02]  /*4590*/  @!P3 IADD3.X R39, R26, R39, R12, P1, P2 ;  /* 0x000000271a27b210 */ /* 0x000fe40000fe440c */
        /* <DEDUP_REMOVED lines=10> */
[----:B------:R-:W-:Y:S02]  /*4640*/  ISETP.LT.OR P3, PT, R25, 0xa, !P0 ;  /* 0x0000000a1900780c */ /* 0x000fe40004761670 */
[----:B------:R-:W-:Y:S02]  /*4650*/  ISETP.GE.AND P2, PT, R27, 0x101, PT ;  /* 0x000001011b00780c */ /* 0x000fe40003f46270 */
[----:B------:R-:W-:-:S09]  /*4660*/  P2R R97, PR, RZ, 0x8 ;  /* 0x00000008ff617803 */ /* 0x000fd20000000000 */
[----:B------:R-:W0:Y:S02]  /*4670*/  @!P3 LDC.64 R32, c[0x0][0x5c0] ;  /* 0x00017000ff20bb82 */ /* 0x000e240000000a00 */
[----:B0-----:R-:W-:-:S04]  /*4680*/  @!P3 IADD3 R32, P0, P1, R20, R32, R15 ;  /* 0x000000201420b210 */ /* 0x001fc8000791e00f */
[----:B------:R-:W-:Y:S02]  /*4690*/  @!P3 IADD3.X R33, R26, R33, R12, P0, P1 ;  /* 0x000000211a21b210 */ /* 0x000fe400007e240c */
[C---:B------:R-:W-:Y:S02]  /*46a0*/  ISETP.LT.OR P3, PT, R25.reuse, 0x1, !P2 ;  /* 0x000000011900780c */ /* 0x040fe40005761670 */
[----:B------:R-:W-:Y:S02]  /*46b0*/  ISETP.LT.OR P2, PT, R25, 0x2, !P2 ;  /* 0x000000021900780c */ /* 0x000fe40005741670 */
[----:B------:R-:W-:Y:S02]  /*46c0*/  P2R R98, PR, RZ, 0x8 ;  /* 0x00000008ff627803 */ /* 0x000fe40000000000 */
[----:B------:R-:W-:-:S07]  /*46d0*/  P2R R99, PR, RZ, 0x4 ;  /* 0x00000004ff637803 */ /* 0x000fce0000000000 */
[----:B------:R-:W0:Y:S08]  /*46e0*/  @!P3 LDC.64 R30, c[0x0][0x5c0] ;  /* 0x00017000ff1ebb82 */ /* 0x000e300000000a00 */
[----:B------:R-:W1:Y:S01]  /*46f0*/  @!P2 LDC.64 R28, c[0x0][0x5c0] ;  /* 0x00017000ff1cab82 */ /* 0x000e620000000a00 */
[----:B0-----:R-:W-:-:S04]  /*4700*/  @!P3 IADD3 R30, P0, P1, R20, R30, R17 ;  /* 0x0000001e141eb210 */ /* 0x001fc8000791e011 */
[----:B------:R-:W-:Y:S02]  /*4710*/  @!P3 IADD3.X R31, R26, R31, R14, P0, P1 ;  /* 0x0000001f1a1fb210 */ /* 0x000fe400007e240e */
[----:B-1----:R-:W-:-:S04]  /*4720*/  @!P2 IADD3 R28, P0, P1, R20, R28, R17 ;  /* 0x0000001c141ca210 */ /* 0x002fc8000791e011 */
[----:B------:R-:W-:Y:S02]  /*4730*/  @!P2 IADD3.X R29, R26, R29, R14, P0, P1 ;  /* 0x0000001d1a1da210 */ /* 0x000fe400007e240e */
[----:B------:R-:W-:-:S04]  /*4740*/  ISETP.GE.AND P2, PT, R27, 0x89, PT ;  /* 0x000000891b00780c */ /* 0x000fc80003f46270 */
[C---:B------:R-:W-:Y:S02]  /*4750*/  ISETP.LT.OR P5, PT, R25.reuse, 0x1, !P2 ;  /* 0x000000011900780c */ /* 0x040fe400057a1670 */
[C---:B------:R-:W-:Y:S02]  /*4760*/  ISETP.LT.OR P4, PT, R25.reuse, 0x2, !P2 ;  /* 0x000000021900780c */ /* 0x040fe40005781670 */
[C---:B------:R-:W-:Y:S02]  /*4770*/  ISETP.LT.OR P3, PT, R25.reuse, 0x9, !P2 ;  /* 0x000000091900780c */ /* 0x040fe40005761670 */
[----:B------:R-:W-:Y:S02]  /*4780*/  ISETP.LT.OR P2, PT, R25, 0xa, !P2 ;  /* 0x0000000a1900780c */ /* 0x000fe40005741670 */
[----:B------:R-:W-:Y:S02]  /*4790*/  P2R R91, PR, RZ, 0x20 ;  /* 0x00000020ff5b7803 */ /* 0x000fe40000000000 */
[----:B------:R-:W-:-:S02]  /*47a0*/  P2R R88, PR, RZ, 0x4 ;  /* 0x00000004ff587803 */ /* 0x000fc40000000000 */
[----:B------:R-:W-:Y:S02]  /*47b0*/  P2R R89, PR, RZ, 0x8 ;  /* 0x00000008ff597803 */ /* 0x000fe40000000000 */
[C-C-:B------:R-:W-:Y:S02]  /*47c0*/  @!P5 IADD3 R75, P0, P1, R15.reuse, R20, R16.reuse ;  /* 0x000000140f4bd210 */ /* 0x140fe4000791e010 */
[----:B------:R-:W-:Y:S02]  /*47d0*/  P2R R90, PR, RZ, 0x10 ;  /* 0x00000010ff5a7803 */ /* 0x000fe40000000000 */
[----:B------:R-:W-:Y:S02]  /*47e0*/  @!P5 IADD3.X R76, R12, R26, R13, P0, P1 ;  /* 0x0000001a0c4cd210 */ /* 0x000fe400007e240d */
[----:B------:R-:W-:Y:S02]  /*47f0*/  @!P4 IADD3 R77, P0, P1, R15, R20, R16 ;  /* 0x000000140f4dc210 */ /* 0x000fe4000791e010 */
[----:B------:R-:W-:-:S02]  /*4800*/  ISETP.GE.AND P5, PT, R27, 0x109, PT ;  /* 0x000001091b00780c */ /* 0x000fc40003fa6270 */
[----:B------:R-:W-:Y:S02]  /*4810*/  @!P4 IADD3.X R78, R12, R26, R13, P0, P1 ;  /* 0x0000001a0c4ec210 */ /* 0x000fe400007e240d */
[----:B------:R-:W-:-:S04]  /*4820*/  @!P3 IADD3 R79, P1, P0, R15, R20, R16 ;  /* 0x000000140f4fb210 */ /* 0x000fc8000783e010 */
[----:B------:R-:W-:Y:S02]  /*4830*/  @!P3 IADD3.X R80, R12, R26, R13, P1, P0 ;  /* 0x0000001a0c50b210 */ /* 0x000fe40000fe040d */
[----:B------:R-:W-:-:S04]  /*4840*/  @!P2 IADD3 R81, P1, P0, R15, R20, R16 ;  /* 0x000000140f51a210 */ /* 0x000fc8000783e010 */
[----:B------:R-:W-:Y:S02]  /*4850*/  @!P2 IADD3.X R82, R12, R26, R13, P1, P0 ;  /* 0x0000001a0c52a210 */ /* 0x000fe40000fe040d */
[----:B------:R-:W-:-:S04]  /*4860*/  ISETP.LT.OR P0, PT, R25, 0x1, !P5 ;  /* 0x000000011900780c */ /* 0x000fc80006f01670 */
[----:B------:R-:W-:-:S09]  /*4870*/  P2R R87, PR, RZ, 0x1 ;  /* 0x00000001ff577803 */ /* 0x000fd20000000000 */
[----:B------:R-:W-:-:S04]  /*4880*/  @!P0 IADD3 R83, P6, P1, R17, R20, R16 ;  /* 0x0000001411538210 */ /* 0x000fc800079de010 */
[----:B------:R-:W-:Y:S02]  /*4890*/  @!P0 IADD3.X R84, R14, R26, R13, P6, P1 ;  /* 0x0000001a0e548210 */ /* 0x000fe400037e240d */
[----:B------:R-:W-:Y:S02]  /*48a0*/  ISETP.LT.OR P1, PT, R25, 0x2, !P5 ;  /* 0x000000021900780c */ /* 0x000fe40006f21670 */
[----:B------:R-:W-:Y:S02]  /*48b0*/  ISETP.NE.AND P0, PT, R21, RZ, PT ;  /* 0x000000ff1500720c */ /* 0x000fe40003f05270 */
[----:B------:R-:W-:Y:S02]  /*48c0*/  F2FP.SATFINITE.E4M3.F32.PACK_AB_MERGE_C R21, RZ, R74, RZ ;  /* 0x0000004aff15723e */ /* 0x000fe400048070ff */
[----:B------:R-:W-:-:S07]  /*48d0*/  ISETP.NE.AND P5, PT, R94, RZ, PT ;  /* 0x000000ff5e00720c */ /* 0x000fce0003fa5270 */
[----:B------:R-:W-:-:S04]  /*48e0*/  @!P1 IADD3 R85, P2, P6, R17, R20, R16 ;  /* 0x0000001411559210 */ /* 0x000fc80007e5e010 */
[----:B------:R-:W-:Y:S02]  /*48f0*/  @!P1 IADD3.X R86, R14, R26, R13, P2, P6 ;  /* 0x0000001a0e569210 */ /* 0x000fe400017ec40d */
[----:B------:R-:W-:-:S04]  /*4900*/  ISETP.GE.AND P2, PT, R27, 0x1, PT ;  /* 0x000000011b00780c */ /* 0x000fc80003f46270 */
[----:B------:R-:W-:-:S13]  /*4910*/  ISETP.LT.OR P6, PT, R25, 0x1, !P2 ;  /* 0x000000011900780c */ /* 0x000fda00057c1670 */
[----:B------:R-:W0:Y:S02]  /*4920*/  @!P6 LDC.64 R44, c[0x0][0x5c0] ;  /* 0x00017000ff2ceb82 */ /* 0x000e240000000a00 */
[----:B0-----:R-:W-:-:S05]  /*4930*/  @!P6 IADD3 R44, P3, R20, R44, RZ ;  /* 0x0000002c142ce210 */ /* 0x001fca0007f7e0ff */
[----:B------:R-:W-:Y:S01]  /*4940*/  @!P6 IMAD.X R45, R26, 0x1, R45, P3 ;  /* 0x000000011a2de824 */ /* 0x000fe200018e062d */
[----:B------:R-:W-:-:S04]  /*4950*/  ISETP.NE.AND P3, PT, R46, RZ, PT ;  /* 0x000000ff2e00720c */ /* 0x000fc80003f65270 */
[----:B------:R0:W-:Y:S01]  /*4960*/  @!P6 STG.E.U8 desc[UR20][R44.64], R73 ;  /* 0x000000492c00e986 */ /* 0x0001e2000c101114 */
[----:B------:R-:W-:Y:S02]  /*4970*/  ISETP.LT.OR P6, PT, R25, 0x2, !P2 ;  /* 0x000000021900780c */ /* 0x000fe400057c1670 */
[----:B0-----:R-:W-:-:S11]  /*4980*/  F2FP.SATFINITE.E4M3.F32.PACK_AB_MERGE_C R73, RZ, R66, RZ ;  /* 0x00000042ff49723e */ /* 0x001fd600048070ff */
[----:B------:R-:W0:Y:S02]  /*4990*/  @!P6 LDC.64 R46, c[0x0][0x5c0] ;  /* 0x00017000ff2eeb82 */ /* 0x000e240000000a00 */
[----:B0-----:R-:W-:-:S05]  /*49a0*/  @!P6 IADD3 R46, P4, R20, R46, RZ ;  /* 0x0000002e142ee210 */ /* 0x001fca0007f9e0ff */
[----:B------:R-:W-:Y:S01]  /*49b0*/  @!P6 IMAD.X R47, R26, 0x1, R47, P4 ;  /* 0x000000011a2fe824 */ /* 0x000fe200020e062f */
[----:B------:R-:W-:-:S04]  /*49c0*/  ISETP.NE.AND P4, PT, R93, RZ, PT ;  /* 0x000000ff5d00720c */ /* 0x000fc80003f85270 */
[----:B------:R0:W-:Y:S01]  /*49d0*/  @!P6 STG.E.U8 desc[UR20][R46.64+0x1], R21 ;  /* 0x000001152e00e986 */ /* 0x0001e2000c101114 */
[----:B------:R-:W-:Y:S02]  /*49e0*/  ISETP.NE.AND P6, PT, R92, RZ, PT ;  /* 0x000000ff5c00720c */ /* 0x000fe40003fc5270 */
[----:B0-----:R-:W-:-:S11]  /*49f0*/  F2FP.SATFINITE.E4M3.F32.PACK_AB_MERGE_C R21, RZ, R64, RZ ;  /* 0x00000040ff15723e */ /* 0x001fd600048070ff */
[----:B------:R-:W-:Y:S01]  /*4a00*/  @!P6 STG.E.U8 desc[UR20][R68.64], R67 ;  /* 0x000000434400e986 */ /* 0x000fe2000c101114 */
[----:B------:R-:W-:-:S03]  /*4a10*/  ISETP.LT.OR P6, PT, R25, 0x9, !P2 ;  /* 0x000000091900780c */ /* 0x000fc600057c1670 */
[----:B------:R-:W-:Y:S10]  /*4a20*/  @!P0 STG.E.U8 desc[UR20][R70.64+0x1], R73 ;  /* 0x0000014946008986 */ /* 0x000ff4000c101114 */
        /* <DEDUP_REMOVED lines=12> */
[----:B------:R-:W-:-:S03]  /*4af0*/  ISETP.NE.AND P6, PT, R95, RZ, PT ;  /* 0x000000ff5f00720c */ /* 0x000fc60003fc5270 */
[----:B------:R-:W-:Y:S01]  /*4b00*/  @!P3 STG.E.U8 desc[UR20][R42.64+0x8], R63 ;  /* 0x0000083f2a00b986 */ /* 0x000fe2000c101114 */
[----:B------:R-:W-:-:S03]  /*4b10*/  ISETP.NE.AND P3, PT, R89, RZ, PT ;  /* 0x000000ff5900720c */ /* 0x000fc60003f65270 */
[----:B------:R1:W-:Y:S01]  /*4b20*/  @!P4 STG.E.U8 desc[UR20][R40.64+0x9], R45 ;  /* 0x0000092d2800c986 */ /* 0x0003e2000c101114 */
[----:B------:R-:W-:-:S03]  /*4b30*/  ISETP.NE.AND P4, PT, R90, RZ, PT ;  /* 0x000000ff5a00720c */ /* 0x000fc60003f85270 */
[----:B------:R-:W-:Y:S01]  /*4b40*/  @!P5 STG.E.U8 desc[UR20][R38.64], R61 ;  /* 0x0000003d2600d986 */ /* 0x000fe2000c101114 */
[----:B------:R-:W-:Y:S02]  /*4b50*/  ISETP.NE.AND P5, PT, R91, RZ, PT ;  /* 0x000000ff5b00720c */ /* 0x000fe40003fa5270 */
[----:B0-----:R-:W-:-:S05]  /*4b60*/  F2FP.SATFINITE.E4M3.F32.PACK_AB_MERGE_C R21, RZ, R60, RZ ;  /* 0x0000003cff15723e */ /* 0x001fca00048070ff */
[----:B------:R0:W-:Y:S02]  /*4b70*/  @!P6 STG.E.U8 desc[UR20][R36.64+0x1], R21 ;  /* 0x000001152400e986 */ /* 0x0001e4000c101114 */
[----:B-1----:R-:W1:Y:S08]  /*4b80*/  @!P4 LDC.64 R40, c[0x0][0x5c0] ;  /* 0x00017000ff28cb82 */ /* 0x002e700000000a00 */
[----:B------:R-:W2:Y:S01]  /*4b90*/  @!P5 LDC.64 R46, c[0x0][0x5c0] ;  /* 0x00017000ff2edb82 */ /* 0x000ea20000000a00 */
[----:B0-----:R-:W-:-:S07]  /*4ba0*/  F2FP.SATFINITE.E4M3.F32.PACK_AB_MERGE_C R21, RZ, R58, RZ ;  /* 0x0000003aff15723e */ /* 0x001fce00048070ff */
[----:B------:R-:W0:Y:S01]  /*4bb0*/  @!P3 LDC.64 R36, c[0x0][0x5c0] ;  /* 0x00017000ff24bb82 */ /* 0x000e220000000a00 */
[----:B--2---:R-:W-:-:S05]  /*4bc0*/  @!P5 IADD3 R42, P6, R75, R46, RZ ;  /* 0x0000002e4b2ad210 */ /* 0x004fca0007fde0ff */
[----:B------:R-:W-:Y:S01]  /*4bd0*/  @!P5 IMAD.X R43, R76, 0x1, R47, P6 ;  /* 0x000000014c2bd824 */ /* 0x000fe200030e062f */
[----:B------:R-:W-:-:S04]  /*4be0*/  ISETP.NE.AND P6, PT, R99, RZ, PT ;  /* 0x000000ff6300720c */ /* 0x000fc80003fc5270 */
[----:B------:R-:W-:Y:S01]  /*4bf0*/  @!P5 STG.E.U8 desc[UR20][R42.64], R59 ;  /* 0x0000003b2a00d986 */ /* 0x000fe2000c101114 */
[----:B-1----:R-:W-:-:S05]  /*4c00*/  @!P4 IADD3 R38, P5, R77, R40, RZ ;  /* 0x000000284d26c210 */ /* 0x002fca0007fbe0ff */
[----:B------:R-:W-:Y:S01]  /*4c10*/  @!P4 IMAD.X R39, R78, 0x1, R41, P5 ;  /* 0x000000014e27c824 */ /* 0x000fe200028e0629 */
[----:B------:R-:W-:Y:S02]  /*4c20*/  ISETP.NE.AND P5, PT, R97, RZ, PT ;  /* 0x000000ff6100720c */ /* 0x000fe40003fa5270 */
[----:B------:R-:W-:Y:S02]  /*4c30*/  F2FP.SATFINITE.E4M3.F32.PACK_AB_MERGE_C R41, RZ, R56, RZ ;  /* 0x00000038ff29723e */ /* 0x000fe400048070ff */
[----:B------:R1:W-:Y:S01]  /*4c40*/  @!P4 STG.E.U8 desc[UR20][R38.64+0x1], R21 ;  /* 0x000001152600c986 */ /* 0x0003e2000c101114 */
[----:B------:R-:W-:Y:S01]  /*4c50*/  ISETP.NE.AND P4, PT, R96, RZ, PT ;  /* 0x000000ff6000720c */ /* 0x000fe20003f85270 */
[----:B-1----:R-:W1:Y:S01]  /*4c60*/  @!P2 LDC.64 R38, c[0x0][0x5c0] ;  /* 0x00017000ff26ab82 */ /* 0x002e620000000a00 */
[----:B------:R-:W-:-:S11]  /*4c70*/  F2FP.SATFINITE.E4M3.F32.PACK_AB_MERGE_C R21, RZ, R54, RZ ;  /* 0x00000036ff15723e */ /* 0x000fd600048070ff */
[----:B------:R-:W-:Y:S01]  /*4c80*/  @!P4 STG.E.U8 desc[UR20][R34.64+0x8], R57 ;  /* 0x000008392200c986 */ /* 0x000fe2000c101114 */
[----:B0-----:R-:W-:-:S03]  /*4c90*/  @!P3 IADD3 R36, P4, R79, R36, RZ ;  /* 0x000000244f24b210 */ /* 0x001fc60007f9e0ff */
[----:B------:R0:W-:Y:S01]  /*4ca0*/  @!P5 STG.E.U8 desc[UR20][R32.64+0x9], R41 ;  /* 0x000009292000d986 */ /* 0x0001e2000c101114 */
[----:B------:R-:W-:Y:S01]  /*4cb0*/  ISETP.GE.AND P5, PT, R27, 0x101, PT ;  /* 0x000001011b00780c */ /* 0x000fe20003fa6270 */
[----:B------:R-:W-:Y:S01]  /*4cc0*/  @!P3 IMAD.X R37, R80, 0x1, R37, P4 ;  /* 0x000000015025b824 */ /* 0x000fe200020e0625 */
[----:B------:R-:W-:-:S04]  /*4cd0*/  ISETP.NE.AND P4, PT, R98, RZ, PT ;  /* 0x000000ff6200720c */ /* 0x000fc80003f85270 */
[----:B------:R2:W-:Y:S01]  /*4ce0*/  @!P3 STG.E.U8 desc[UR20][R36.64+0x8], R55 ;  /* 0x000008372400b986 */ /* 0x0005e2000c101114 */
[----:B0-----:R-:W0:Y:S01]  /*4cf0*/  @!P0 LDC.64 R32, c[0x0][0x5c0] ;  /* 0x00017000ff208b82 */ /* 0x001e220000000a00 */
[----:B-1----:R-:W-:Y:S02]  /*4d00*/  @!P2 IADD3 R34, P3, R81, R38, RZ ;  /* 0x000000265122a210 */ /* 0x002fe40007f7e0ff */
[----:B--2---:R-:W-:-:S03]  /*4d10*/  F2FP.SATFINITE.E4M3.F32.PACK_AB_MERGE_C R37, RZ, R52, RZ ;  /* 0x00000034ff25723e */ /* 0x004fc600048070ff */
[----:B------:R-:W-:Y:S01]  /*4d20*/  @!P2 IMAD.X R35, R82, 0x1, R39, P3 ;  /* 0x000000015223a824 */ /* 0x000fe200018e0627 */
[C---:B------:R-:W-:Y:S01]  /*4d30*/  ISETP.LT.OR P3, PT, R25.reuse, 0xa, !P5 ;  /* 0x0000000a1900780c */ /* 0x040fe20006f61670 */
[----:B------:R-:W1:Y:S03]  /*4d40*/  @!P1 LDC.64 R38, c[0x0][0x5c0] ;  /* 0x00017000ff269b82 */ /* 0x000e660000000a00 */
[----:B------:R2:W-:Y:S01]  /*4d50*/  @!P2 STG.E.U8 desc[UR20][R34.64+0x9], R21 ;  /* 0x000009152200a986 */ /* 0x0005e2000c101114 */
[----:B------:R-:W-:-:S03]  /*4d60*/  ISETP.LT.OR P2, PT, R25, 0x9, !P5 ;  /* 0x000000091900780c */ /* 0x000fc60006f41670 */
[----:B------:R1:W-:Y:S01]  /*4d70*/  @!P4 STG.E.U8 desc[UR20][R30.64], R53 ;  /* 0x000000351e00c986 */ /* 0x0003e2000c101114 */
[----:B0-----:R-:W-:-:S03]  /*4d80*/  @!P0 IADD3 R32, P4, R83, R32, RZ ;  /* 0x0000002053208210 */ /* 0x001fc60007f9e0ff */
[----:B------:R0:W-:Y:S01]  /*4d90*/  @!P6 STG.E.U8 desc[UR20][R28.64+0x1], R37 ;  /* 0x000001251c00e986 */ /* 0x0001e2000c101114 */
[----:B------:R-:W-:Y:S01]  /*4da0*/  ISETP.GE.AND P6, PT, R27, 0x109, PT ;  /* 0x000001091b00780c */ /* 0x000fe20003fc6270 */
[----:B------:R-:W3:Y:S01]  /*4db0*/  @!P3 LDC.64 R40, c[0x0][0x5c0] ;  /* 0x00017000ff28bb82 */ /* 0x000ee20000000a00 */
[----:B--2---:R-:W-:Y:S01]  /*4dc0*/  F2FP.SATFINITE.E4M3.F32.PACK_AB_MERGE_C R21, RZ, R50, RZ ;  /* 0x00000032ff15723e */ /* 0x004fe200048070ff */
[----:B------:R-:W-:Y:S01]  /*4dd0*/  @!P0 IMAD.X R33, R84, 0x1, R33, P4 ;  /* 0x0000000154218824 */ /* 0x000fe200020e0621 */
[C---:B------:R-:W-:Y:S02]  /*4de0*/  ISETP.LT.OR P4, PT, R25.reuse, 0x9, !P6 ;  /* 0x000000091900780c */ /* 0x040fe40007781670 */
[----:B------:R-:W-:Y:S02]  /*4df0*/  ISETP.LT.OR P5, PT, R25, 0xa, !P6 ;  /* 0x0000000a1900780c */ /* 0x000fe400077a1670 */
[----:B------:R2:W-:Y:S01]  /*4e00*/  @!P0 STG.E.U8 desc[UR20][R32.64], R51 ;  /* 0x0000003320008986 */ /* 0x0005e2000c101114 */
[----:B------:R-:W4:Y:S01]  /*4e10*/  @!P2 LDC.64 R34, c[0x0][0x5c0] ;  /* 0x00017000ff22ab82 */ /* 0x000f220000000a00 */
[----:B-1----:R-:W-:-:S05]  /*4e20*/  @!P1 IADD3 R30, P0, R85, R38, RZ ;  /* 0x00000026551e9210 */ /* 0x002fca0007f1e0ff */
[----:B------:R-:W-:Y:S02]  /*4e30*/  @!P1 IMAD.X R31, R86, 0x1, R39, P0 ;  /* 0x00000001561f9824 */ /* 0x000fe400000e0627 */
[----:B0-----:R-:W0:Y:S03]  /*4e40*/  @!P4 LDC.64 R36, c[0x0][0x5c0] ;  /* 0x00017000ff24cb82 */ /* 0x001e260000000a00 */
[----:B------:R1:W-:Y:S05]  /*4e50*/  @!P1 STG.E.U8 desc[UR20][R30.64+0x1], R21 ;  /* 0x000001151e009986 */ /* 0x0003ea000c101114 */
[----:B------:R-:W5:Y:S01]  /*4e60*/  @!P5 LDC.64 R38, c[0x0][0x5c0] ;  /* 0x00017000ff26db82 */ /* 0x000f620000000a00 */
[----:B----4-:R-:W-:-:S04]  /*4e70*/  @!P2 IADD3 R28, P0, P1, R20, R34, R17 ;  /* 0x00000022141ca210 */ /* 0x010fc8000791e011 */
[----:B------:R-:W-:Y:S02]  /*4e80*/  @!P2 IADD3.X R29, R26, R35, R14, P0, P1 ;  /* 0x000000231a1da210 */ /* 0x000fe400007e240e */
[----:B---3--:R-:W-:-:S03]  /*4e90*/  @!P3 IADD3 R34, P0, P1, R20, R40, R17 ;  /* 0x000000281422b210 */ /* 0x008fc6000791e011 */
[----:B------:R3:W-:Y:S01]  /*4ea0*/  @!P2 STG.E.U8 desc[UR20][R28.64+0x8], R49 ;  /* 0x000008311c00a986 */ /* 0x0007e2000c101114 */
[----:B------:R-:W-:Y:S02]  /*4eb0*/  @!P3 IADD3.X R35, R26, R41, R14, P0, P1 ;  /* 0x000000291a23b210 */ /* 0x000fe400007e240e */
[----:B------:R-:W-:-:S04]  /*4ec0*/  @!P4 IADD3 R25, P0, P1, R17, R20, R16 ;  /* 0x000000141119c210 */ /* 0x000fc8000791e010 */
[C-C-:B--2---:R-:W-:Y:S02]  /*4ed0*/  @!P4 IADD3.X R32, R14.reuse, R26, R13.reuse, P0, P1 ;  /* 0x0000001a0e20c210 */ /* 0x144fe400007e240d */
[----:B------:R-:W-:Y:S02]  /*4ee0*/  @!P5 IADD3 R27, P0, P1, R17, R20, R16 ;  /* 0x00000014111bd210 */ /* 0x000fe4000791e010 */
[----:B0-----:R-:W-:Y:S02]  /*4ef0*/  @!P4 IADD3 R20, P2, R25, R36, RZ ;  /* 0x000000241914c210 */ /* 0x001fe40007f5e0ff */
[----:B-1----:R-:W-:Y:S02]  /*4f00*/  @!P5 IADD3.X R30, R14, R26, R13, P0, P1 ;  /* 0x0000001a0e1ed210 */ /* 0x002fe400007e240d */
[----:B-----5:R-:W-:Y:S01]  /*4f10*/  @!P5 IADD3 R26, P0, R27, R38, RZ ;  /* 0x000000261b1ad210 */ /* 0x020fe20007f1e0ff */
[----:B------:R-:W-:Y:S01]  /*4f20*/  @!P4 IMAD.X R21, R32, 0x1, R37, P2 ;  /* 0x000000012015c824 */ /* 0x000fe200010e0625 */
[----:B------:R-:W-:-:S02]  /*4f30*/  F2FP.SATFINITE.E4M3.F32.PACK_AB_MERGE_C R25, RZ, R48, RZ ;  /* 0x00000030ff19723e */ /* 0x000fc400048070ff */
[----:B---3--:R-:W-:Y:S01]  /*4f40*/  F2FP.SATFINITE.E4M3.F32.PACK_AB_MERGE_C R29, RZ, R22, RZ ;  /* 0x00000016ff1d723e */ /* 0x008fe200048070ff */
[----:B------:R-:W-:Y:S02]  /*4f50*/  @!P5 IMAD.X R27, R30, 0x1, R39, P0 ;  /* 0x000000011e1bd824 */ /* 0x000fe400000e0627 */
[----:B------:R0:W-:Y:S04]  /*4f60*/  @!P3 STG.E.U8 desc[UR20][R34.64+0x9], R25 ;  /* 0x000009192200b986 */ /* 0x0001e8000c101114 */
[----:B------:R0:W-:Y:S04]  /*4f70*/  @!P4 STG.E.U8 desc[UR20][R20.64+0x8], R23 ;  /* 0x000008171400c986 */ /* 0x0001e8000c101114 */
[----:B------:R0:W-:Y:S02]  /*4f80*/  @!P5 STG.E.U8 desc[UR20][R26.64+0x9], R29 ;  /* 0x0000091d1a00d986 */ /* 0x0001e4000c101114 */
.L_x_40:
[----:B------:R-:W-:Y:S05]  /*4f90*/  BSYNC B0 ;  /* 0x0000000000007941 */ /* 0x000fea0003800000 */
.L_x_36:
[----:B------:R-:W-:Y:S01]  /*4fa0*/  IADD3 R6, P0, R6, UR14, RZ ;  /* 0x0000000e06067c10 */ /* 0x000fe2000ff1e0ff */
[----:B------:R-:W-:Y:S01]  /*4fb0*/  ULDC.64 UR6, c[0x0][0x650] ;  /* 0x0001940000067ab9 */ /* 0x000fe20000000a00 */
[----:B0-2---:R-:W-:Y:S01]  /*4fc0*/  PRMT R20, RZ, 0x7610, R20 ;  /* 0x00007610ff147816 */ /* 0x005fe20000000014 */
[----:B------:R-:W-:Y:S01]  /*4fd0*/  IMAD.MOV.U32 R68, RZ, RZ, -0x1 ;  /* 0xffffffffff447424 */ /* 0x000fe200078e00ff */
[----:B------:R-:W-:Y:S01]  /*4fe0*/  IADD3.X R7, R7, UR13, RZ, P0, !PT ;  /* 0x0000000d07077c10 */ /* 0x000fe200087fe4ff */
[----:B------:R-:W-:Y:S01]  /*4ff0*/  IMAD.MOV.U32 R71, RZ, RZ, -0x1 ;  /* 0xffffffffff477424 */ /* 0x000fe200078e00ff */
[----:B------:R-:W-:-:S04]  /*5000*/  ISETP.GE.U32.AND P0, PT, R6, UR6, PT ;  /* 0x0000000606007c0c */ /* 0x000fc8000bf06070 */
[----:B------:R-:W-:-:S13]  /*5010*/  ISETP.GE.U32.AND.EX P0, PT, R7, UR7, PT, P0 ;  /* 0x0000000707007c0c */ /* 0x000fda000bf06100 */
[----:B------:R-:W-:Y:S05]  /*5020*/  @P0 BRA `(.L_x_41) ;  /* 0x0000000400640947 */ /* 0x000fea0003800000 */
[----:B-1----:R-:W0:Y:S01]  /*5030*/  S2R R32, SR_CTAID.X ;  /* 0x0000000000207919 */ /* 0x002e220000002500 */
[----:B------:R-:W1:Y:S01]  /*5040*/  LDC.64 R26, c[0x0][0x628] ;  /* 0x00018a00ff1a7b82 */ /* 0x000e620000000a00 */
[----:B------:R-:W-:Y:S01]  /*5050*/  ULDC UR6, c[0x0][0x150] ;  /* 0x0000540000067ab9 */ /* 0x000fe20000000800 */
[----:B------:R-:W-:Y:S01]  /*5060*/  IMAD.MOV.U32 R24, RZ, RZ, R6 ;  /* 0x000000ffff187224 */ /* 0x000fe200078e0006 */
[----:B------:R-:W2:Y:S01]  /*5070*/  S2R R34, SR_CTAID.Y ;  /* 0x0000000000227919 */ /* 0x000ea20000002600 */
[----:B------:R-:W-:-:S04]  /*5080*/  IMAD.MOV.U32 R25, RZ, RZ, R7 ;  /* 0x000000ffff197224 */ /* 0x000fc800078e0007 */
[----:B------:R-:W4:Y:S08]  /*5090*/  LDC R35, c[0x0][0x144] ;  /* 0x00005100ff237b82 */ /* 0x000f300000000800 */
[----:B------:R-:W2:Y:S08]  /*50a0*/  LDC R28, c[0x0][0x630] ;  /* 0x00018c00ff1c7b82 */ /* 0x000eb00000000800 */
[----:B------:R-:W2:Y:S01]  /*50b0*/  LDC.64 R30, c[0x0][0x620] ;  /* 0x00018800ff1e7b82 */ /* 0x000ea20000000a00 */
[----:B-1----:R-:W-:-:S04]  /*50c0*/  ISETP.NE.U32.AND P0, PT, R26, RZ, PT ;  /* 0x000000ff1a00720c */ /* 0x002fc80003f05070 */
[----:B------:R-:W-:Y:S02]  /*50d0*/  ISETP.NE.AND.EX P0, PT, R27, RZ, PT, P0 ;  /* 0x000000ff1b00720c */ /* 0x000fe40003f05300 */
[----:B0-----:R-:W-:-:S05]  /*50e0*/  I2FP.F32.U32 R20, R32 ;  /* 0x0000002000147245 */ /* 0x001fca0000201000 */
[----:B------:R-:W-:-:S04]  /*50f0*/  FMUL R20, R20, UR6 ;  /* 0x0000000614147c20 */ /* 0x000fc80008400000 */
[----:B------:R0:W1:Y:S02]  /*5100*/  F2I.U32.TRUNC.NTZ R33, R20 ;  /* 0x0000001400217305 */ /* 0x000064000020f000 */
[----:B----4-:R-:W-:Y:S05]  /*5110*/  @!P0 BRA `(.L_x_42) ;  /* 0x0000000000288947 */ /* 0x010fea0003800000 */
[----:B------:R-:W4:Y:S02]  /*5120*/  LDC R21, c[0x0][0x634] ;  /* 0x00018d00ff157b82 */ /* 0x000f240000000800 */
[----:B----4-:R-:W-:-:S05]  /*5130*/  IADD3 R25, P0, R6, R21, RZ ;  /* 0x0000001506197210 */ /* 0x010fca0007f1e0ff */
[----:B------:R-:W-:-:S04]  /*5140*/  IMAD.X R29, RZ, RZ, R7, P0 ;  /* 0x000000ffff1d7224 */ /* 0x000fc800000e0607 */
[----:B0-----:R-:W-:-:S04]  /*5150*/  IMAD.WIDE.U32 R20, R29, R26, RZ ;  /* 0x0000001a1d147225 */ /* 0x001fc800078e00ff */
[----:B-----5:R-:W-:-:S04]  /*5160*/  IMAD.WIDE.U32 R22, P0, R25, R27, R20 ;  /* 0x0000001b19167225 */ /* 0x020fc80007800014 */
[----:B------:R-:W-:-:S04]  /*5170*/  IMAD.WIDE.U32 R20, R25, R26, RZ ;  /* 0x0000001a19147225 */ /* 0x000fc800078e00ff */
[----:B------:R-:W-:Y:S01]  /*5180*/  IMAD.X R25, RZ, RZ, RZ, P0 ;  /* 0x000000ffff197224 */ /* 0x000fe200000e06ff */
[----:B------:R-:W-:Y:S01]  /*5190*/  IADD3 RZ, P0, R21, R22, RZ ;  /* 0x0000001615ff7210 */ /* 0x000fe20007f1e0ff */
[----:B------:R-:W-:-:S04]  /*51a0*/  IMAD.MOV.U32 R24, RZ, RZ, R23 ;  /* 0x000000ffff187224 */ /* 0x000fc800078e0017 */
[----:B------:R-:W-:-:S08]  /*51b0*/  IMAD.WIDE.U32.X R24, R29, R27, R24, P0 ;  /* 0x0000001b1d187225 */ /* 0x000fd000000e0418 */
.L_x_42:
[----:B------:R-:W4:Y:S01]  /*51c0*/  LDC.64 R40, c[0x0][0x640] ;  /* 0x00019000ff287b82 */ /* 0x000f220000000a00 */
[-C--:B--2---:R-:W-:Y:S01]  /*51d0*/  SHF.R.U64 R71, R24, R28.reuse, R25 ;  /* 0x0000001c18477219 */ /* 0x084fe20000001219 */
[----:B-1----:R-:W-:Y:S01]  /*51e0*/  IMAD.MOV R33, RZ, RZ, -R33 ;  /* 0x000000ffff217224 */ /* 0x002fe200078e0a21 */
[----:B0-----:R-:W-:Y:S01]  /*51f0*/  SHF.R.U32.HI R20, RZ, R28, R25 ;  /* 0x0000001cff147219 */ /* 0x001fe20000011619 */
[----:B------:R-:W-:Y:S01]  /*5200*/  ULDC UR6, c[0x0][0x154] ;  /* 0x0000550000067ab9 */ /* 0x000fe20000000800 */
[----:B-----5:R-:W-:Y:S01]  /*5210*/  IADD3 R23, P0, RZ, -R71, RZ ;  /* 0x80000047ff177210 */ /* 0x020fe20007f1e0ff */
[----:B------:R-:W-:Y:S02]  /*5220*/  IMAD R33, R35, R33, R32 ;  /* 0x0000002123217224 */ /* 0x000fe400078e0220 */
[----:B------:R-:W0:Y:S01]  /*5230*/  LDC R24, c[0x0][0x618] ;  /* 0x00018600ff187b82 */ /* 0x000e220000000800 */
[----:B------:R-:W-:Y:S02]  /*5240*/  IMAD.MOV.U32 R25, RZ, RZ, 0x1 ;  /* 0x00000001ff197424 */ /* 0x000fe400078e00ff */
[----:B------:R-:W-:-:S04]  /*5250*/  IMAD.X R21, RZ, RZ, ~R20, P0 ;  /* 0x000000ffff157224 */ /* 0x000fc800000e0e14 */
[-C--:B------:R-:W-:Y:S01]  /*5260*/  IMAD R22, R21, R30.reuse, RZ ;  /* 0x0000001e15167224 */ /* 0x080fe200078e02ff */
[----:B------:R-:W1:Y:S01]  /*5270*/  LDC R36, c[0x0][0x608] ;  /* 0x00018200ff247b82 */ /* 0x000e620000000800 */
[----:B------:R-:W-:-:S04]  /*5280*/  IMAD.WIDE.U32 R20, R23, R30, R6 ;  /* 0x0000001e17147225 */ /* 0x000fc800078e0006 */
[----:B------:R-:W-:Y:S01]  /*5290*/  IMAD R23, R23, R31, R22 ;  /* 0x0000001f17177224 */ /* 0x000fe200078e0216 */
[----:B------:R-:W-:Y:S02]  /*52a0*/  I2FP.F32.U32 R22, R34 ;  /* 0x0000002200167245 */ /* 0x000fe40000201000 */
[----:B------:R-:W2:Y:S01]  /*52b0*/  LDC R38, c[0x0][0x658] ;  /* 0x00019600ff267b82 */ /* 0x000ea20000000800 */
[----:B------:R-:W-:Y:S01]  /*52c0*/  IMAD.IADD R21, R21, 0x1, R23 ;  /* 0x0000000115157824 */ /* 0x000fe200078e0217 */
[----:B----4-:R-:W-:Y:S01]  /*52d0*/  ISETP.NE.U32.AND P0, PT, R40, RZ, PT ;  /* 0x000000ff2800720c */ /* 0x010fe20003f05070 */
[----:B------:R-:W-:Y:S01]  /*52e0*/  FMUL R22, R22, UR6 ;  /* 0x0000000616167c20 */ /* 0x000fe20008400000 */
[----:B------:R-:W-:Y:S02]  /*52f0*/  IMAD.MOV.U32 R23, RZ, RZ, -0x1 ;  /* 0xffffffffff177424 */ /* 0x000fe400078e00ff */
[----:B------:R-:W-:Y:S01]  /*5300*/  ISETP.NE.AND.EX P0, PT, R41, RZ, PT, P0 ;  /* 0x000000ff2900720c */ /* 0x000fe20003f05300 */
[----:B------:R4:W2:Y:S01]  /*5310*/  F2I.U32.TRUNC.NTZ R29, R22 ;  /* 0x00000016001d7305 */ /* 0x0008a2000020f000 */
[----:B------:R-:W3:Y:S01]  /*5320*/  LDC R31, c[0x0][0x148] ;  /* 0x00005200ff1f7b82 */ /* 0x000ee20000000800 */
[----:B0-----:R-:W-:-:S02]  /*5330*/  SHF.R.U64 R28, R20, R24, R21 ;  /* 0x00000018141c7219 */ /* 0x001fc40000001215 */
[----:B------:R-:W-:-:S05]  /*5340*/  SHF.R.U32.HI R21, RZ, R24, R21 ;  /* 0x00000018ff157219 */ /* 0x000fca0000011615 */
[----:B------:R-:W0:Y:S01]  /*5350*/  LDC R32, c[0x0][0x600] ;  /* 0x00018000ff207b82 */ /* 0x000e220000000800 */
[-CC-:B-1----:R-:W-:Y:S02]  /*5360*/  SHF.R.U64 R26, R28, R36.reuse, R21.reuse ;  /* 0x000000241c1a7219 */ /* 0x182fe40000001215 */
[----:B------:R-:W-:-:S05]  /*5370*/  SHF.R.U32.HI R21, RZ, R36, R21 ;  /* 0x00000024ff157219 */ /* 0x000fca0000011615 */
[----:B------:R-:W1:Y:S01]  /*5380*/  LDC R37, c[0x0][0x648] ;  /* 0x00019200ff257b82 */ /* 0x000e620000000800 */
[-CC-:B--2---:R-:W-:Y:S02]  /*5390*/  SHF.R.U64 R30, R26, R38.reuse, R21.reuse ;  /* 0x000000261a1e7219 */ /* 0x184fe40000001215 */
[-C--:B------:R-:W-:Y:S02]  /*53a0*/  SHF.L.U32 R23, R23, R38.reuse, RZ ;  /* 0x0000002617177219 */ /* 0x080fe400000006ff */
[-C--:B------:R-:W-:Y:S01]  /*53b0*/  SHF.R.U32.HI R21, RZ, R38.reuse, R21 ;  /* 0x00000026ff157219 */ /* 0x080fe20000011615 */
[----:B------:R-:W-:Y:S01]  /*53c0*/  IMAD.MOV.U32 R20, RZ, RZ, R30 ;  /* 0x000000ffff147224 */ /* 0x000fe200078e001e */
[----:B------:R-:W-:Y:S01]  /*53d0*/  SHF.L.U32 R38, R25, R38, RZ ;  /* 0x0000002619267219 */ /* 0x000fe200000006ff */
[----:B------:R-:W2:Y:S01]  /*53e0*/  LDC R39, c[0x0][0x638] ;  /* 0x00018e00ff277b82 */ /* 0x000ea20000000800 */
[----:B------:R-:W-:-:S07]  /*53f0*/  LOP3.LUT R35, RZ, R23, RZ, 0x33, !PT ;  /* 0x00000017ff237212 */ /* 0x000fce00078e33ff */
[----:B------:R-:W0:Y:S01]  /*5400*/  LDC R42, c[0x0][0x610] ;  /* 0x00018400ff2a7b82 */ /* 0x000e220000000800 */
[----:B----4-:R-:W-:Y:S05]  /*5410*/  @!P0 BRA `(.L_x_43) ;  /* 0x0000000000288947 */ /* 0x010fea0003800000 */
        /* <DEDUP_REMOVED lines=10> */
.L_x_43:
[----:B------:R-:W-:Y:S01]  /*54c0*/  ISETP.NE.AND P0, PT, R8, 0x1, PT ;  /* 0x000000010800780c */ /* 0x000fe20003f05270 */
[----:B0-----:R-:W-:Y:S01]  /*54d0*/  VIADD R25, R32, 0xffffffff ;  /* 0xffffffff20197836 */ /* 0x001fe20000000000 */
[----:B-1----:R-:W-:Y:S01]  /*54e0*/  SHF.R.U64 R20, R20, R37, R21 ;  /* 0x0000002514147219 */ /* 0x002fe20000001215 */
[----:B------:R-:W-:Y:S01]  /*54f0*/  IMAD.MOV R29, RZ, RZ, -R29 ;  /* 0x000000ffff1d7224 */ /* 0x000fe200078e0a1d */
[----:B------:R-:W-:Y:S01]  /*5500*/  LOP3.LUT R23, R26, R35, RZ, 0xc0, !PT ;  /* 0x000000231a177212 */ /* 0x000fe200078ec0ff */
[----:B------:R-:W-:Y:S02]  /*5510*/  IMAD.MOV.U32 R22, RZ, RZ, 0x1 ;  /* 0x00000001ff167424 */ /* 0x000fe400078e00ff */
[----:B------:R-:W-:Y:S02]  /*5520*/  IMAD.MOV R21, RZ, RZ, -R20 ;  /* 0x000000ffff157224 */ /* 0x000fe400078e0a14 */
[----:B------:R-:W-:Y:S01]  /*5530*/  IMAD R24, R38, R20, R23 ;  /* 0x0000001426187224 */ /* 0x000fe200078e0217 */
[----:B------:R-:W-:Y:S01]  /*5540*/  LOP3.LUT R23, R28, R25, RZ, 0xc0, !PT ;  /* 0x000000191c177212 */ /* 0x000fe200078ec0ff */
[----:B--2---:R-:W-:-:S02]  /*5550*/  IMAD R20, R21, R39, R30 ;  /* 0x0000002715147224 */ /* 0x004fc400078e021e */
[----:B---3--:R-:W-:Y:S02]  /*5560*/  @P0 IMAD R33, R31, R29, R34 ;  /* 0x0000001d1f210224 */ /* 0x008fe400078e0222 */
[----:B------:R-:W-:Y:S01]  /*5570*/  IMAD R21, R20, R32, R23 ;  /* 0x0000002014157224 */ /* 0x000fe200078e0217 */
[----:B------:R-:W-:Y:S01]  /*5580*/  PRMT R20, R22, 0x7610, R20 ;  /* 0x0000761016147816 */ /* 0x000fe20000000014 */
[----:B------:R-:W-:-:S05]  /*5590*/  IMAD R24, R24, R42, R33 ;  /* 0x0000002a18187224 */ /* 0x000fca00078e0221 */
[----:B------:R-:W-:Y:S02]  /*55a0*/  SEL R68, R21, R24, !P0 ;  /* 0x0000001815447207 */ /* 0x000fe40004000000 */
[----:B------:R-:W-:-:S07]  /*55b0*/  SEL R24, R24, R21, !P0 ;  /* 0x0000001518187207 */ /* 0x000fce0004000000 */
.L_x_41:
[----:B------:R-:W-:Y:S01]  /*55c0*/  LOP3.LUT P0, RZ, R20, 0xff, RZ, 0xc0, !PT ;  /* 0x000000ff14ff7812 */ /* 0x000fe2000780c0ff */
[----:B------:R-:W-:Y:S01]  /*55d0*/  UIMAD.WIDE.U32 UR6, UR5, 0x38e38e39, URZ ;  /* 0x38e38e39050678a5 */ /* 0x000fe2000f8e003f */
[----:B------:R-:W-:-:S03]  /*55e0*/  IMAD.MOV.U32 R69, RZ, RZ, R24 ;  /* 0x000000ffff457224 */ /* 0x000fc600078e0018 */
[----:B------:R-:W-:-:S04]  /*55f0*/  USHF.R.U32.HI UR6, URZ, 0x2, UR7 ;  /* 0x000000023f067899 */ /* 0x000fc80008011607 */
[----:B------:R-:W-:-:S04]  /*5600*/  UIMAD UR5, UR6, -0x12, UR5 ;  /* 0xffffffee060578a4 */ /* 0x000fc8000f8e0205 */
[----:B------:R-:W-:Y:S08]  /*5610*/  @P0 BRA `(.L_x_44) ;  /* 0xffffffbc00f80947 */ /* 0x000ff0000383ffff */
[----:B------:R-:W-:Y:S05]  /*5620*/  EXIT ;  /* 0x000000000000794d */ /* 0x000fea0003800000 */
.L_x_8:
        /* <DEDUP_REMOVED lines=26> */
.L_x_46:
[----:B------:R-:W0:Y:S01]  /*57d0*/  LDC.64 R28, c[0x0][0x640] ;  /* 0x00019000ff1c7b82 */ /* 0x000e220000000a00 */
[-CC-:B------:R-:W-:Y:S01]  /*57e0*/  SHF.R.U64 R20, R16, R22.reuse, R17.reuse ;  /* 0x0000001610147219 */ /* 0x180fe20000001211 */
[----:B------:R-:W-:Y:S01]  /*57f0*/  IMAD.MOV.U32 R30, RZ, RZ, 0x1 ;  /* 0x00000001ff1e7424 */ /* 0x000fe200078e00ff */
[----:B------:R-:W-:Y:S02]  /*5800*/  SHF.R.U32.HI R2, RZ, R22, R17 ;  /* 0x00000016ff027219 */ /* 0x000fe40000011611 */
[----:B------:R-:W-:-:S03]  /*5810*/  IADD3 R11, P0, RZ, -R20, RZ ;  /* 0x80000014ff0b7210 */ /* 0x000fc60007f1e0ff */
[----:B------:R-:W1:Y:S02]  /*5820*/  LDC R16, c[0x0][0x618] ;  /* 0x00018600ff107b82 */ /* 0x000e640000000800 */
[----:B------:R-:W-:-:S04]  /*5830*/  IMAD.X R3, RZ, RZ, ~R2, P0 ;  /* 0x000000ffff037224 */ /* 0x000fc800000e0e02 */
[-C--:B------:R-:W-:Y:S02]  /*5840*/  IMAD R14, R3, R26.reuse, RZ ;  /* 0x0000001a030e7224 */ /* 0x080fe400078e02ff */
[----:B------:R-:W2:Y:S01]  /*5850*/  LDC R22, c[0x0][0x608] ;  /* 0x00018200ff167b82 */ /* 0x000ea20000000800 */
[----:B------:R-:W-:-:S04]  /*5860*/  IMAD.WIDE.U32 R2, R11, R26, R6 ;  /* 0x0000001a0b027225 */ /* 0x000fc800078e0006 */
[----:B------:R-:W-:Y:S02]  /*5870*/  IMAD R11, R11, R27, R14 ;  /* 0x0000001b0b0b7224 */ /* 0x000fe400078e020e */
[----:B------:R-:W-:Y:S01]  /*5880*/  IMAD.MOV.U32 R14, RZ, RZ, -0x1 ;  /* 0xffffffffff0e7424 */ /* 0x000fe200078e00ff */
[----:B------:R-:W3:Y:S01]  /*5890*/  LDC R25, c[0x0][0x658] ;  /* 0x00019600ff197b82 */ /* 0x000ee20000000800 */
[----:B------:R-:W-:Y:S01]  /*58a0*/  IMAD.IADD R3, R3, 0x1, R11 ;  /* 0x0000000103037824 */ /* 0x000fe200078e020b */
[----:B0-----:R-:W-:-:S04]  /*58b0*/  ISETP.NE.U32.AND P0, PT, R28, RZ, PT ;  /* 0x000000ff1c00720c */ /* 0x001fc80003f05070 */
[----:B------:R-:W-:Y:S02]  /*58c0*/  ISETP.NE.AND.EX P0, PT, R29, RZ, PT, P0 ;  /* 0x000000ff1d00720c */ /* 0x000fe40003f05300 */
        /* <DEDUP_REMOVED lines=24> */
.L_x_47:
[----:B------:R-:W-:Y:S01]  /*5a50*/  ISETP.NE.AND P0, PT, R8, 0x1, PT ;  /* 0x000000010800780c */ /* 0x000fe20003f05270 */
[----:B0-----:R-:W-:Y:S01]  /*5a60*/  VIADD R13, R23, 0xffffffff ;  /* 0xffffffff170d7836 */ /* 0x001fe20000000000 */
[----:B-1----:R-:W-:Y:S02]  /*5a70*/  SHF.R.U64 R3, R2, R26, R3 ;  /* 0x0000001a02037219 */ /* 0x002fe40000001203 */
[----:B------:R-:W-:Y:S02]  /*5a80*/  SHF.L.U32 R30, R30, R25, RZ ;  /* 0x000000191e1e7219 */ /* 0x000fe400000006ff */
[----:B------:R-:W-:Y:S01]  /*5a90*/  LOP3.LUT R2, R21, R32, RZ, 0xc0, !PT ;  /* 0x0000002015027212 */ /* 0x000fe200078ec0ff */
[----:B------:R-:W-:Y:S01]  /*5aa0*/  IMAD.MOV R11, RZ, RZ, -R3 ;  /* 0x000000ffff0b7224 */ /* 0x000fe200078e0a03 */
[----:B------:R-:W-:-:S03]  /*5ab0*/  LOP3.LUT R18, R18, R13, RZ, 0xc0, !PT ;  /* 0x0000000d12127212 */ /* 0x000fc600078ec0ff */
[----:B------:R-:W-:Y:S02]  /*5ac0*/  IMAD R2, R30, R3, R2 ;  /* 0x000000031e027224 */ /* 0x000fe400078e0202 */
[----:B------:R-:W-:Y:S02]  /*5ad0*/  @P0 IMAD R5, R9, R24, R12 ;  /* 0x0000001809050224 */ /* 0x000fe400078e020c */
[----:B--2---:R-:W-:Y:S02]  /*5ae0*/  IMAD R3, R11, R27, R22 ;  /* 0x0000001b0b037224 */ /* 0x004fe400078e0216 */
[----:B---3--:R-:W-:Y:S02]  /*5af0*/  IMAD R2, R2, R31, R5 ;  /* 0x0000001f02027224 */ /* 0x008fe400078e0205 */
[----:B------:R-:W-:Y:S02]  /*5b00*/  IMAD R5, R3, R23, R18 ;  /* 0x0000001703057224 */ /* 0x000fe400078e0212 */
[----:B------:R-:W-:-:S02]  /*5b10*/  IMAD.MOV.U32 R11, RZ, RZ, 0x1 ;  /* 0x00000001ff0b7424 */ /* 0x000fc400078e00ff */
[----:B------:R-:W-:Y:S01]  /*5b20*/  IMAD.MOV.U32 R18, RZ, RZ, R20 ;  /* 0x000000ffff127224 */ /* 0x000fe200078e0014 */
[----:B------:R-:W-:Y:S02]  /*5b30*/  SEL R3, R5, R2, !P0 ;  /* 0x0000000205037207 */ /* 0x000fe40004000000 */
[----:B------:R-:W-:-:S07]  /*5b40*/  SEL R2, R2, R5, !P0 ;  /* 0x0000000502027207 */ /* 0x000fce0004000000 */
.L_x_45:
[----:B------:R-:W-:-:S08]  /*5b50*/  NOP ;  /* 0x0000000000007918 */ /* 0x000fd00000000000 */
[----:B------:R-:W0:-:S00]  /*5b60*/  USETMAXREG.DEALLOC.CTAPOOL 0x28 ;  /* 0x00000028000079c8 */ /* 0x000e0000080e0500 */
[----:B0-----:R-:W-:-:S13]  /*5b70*/  ISETP.NE.AND P0, PT, R4, RZ, PT ;  /* 0x000000ff0400720c */ /* 0x001fda0003f05270 */
[----:B------:R-:W-:Y:S05]  /*5b80*/  @P0 EXIT ;  /* 0x000000000000094d */ /* 0x000fea0003800000 */
[----:B------:R-:W-:Y:S01]  /*5b90*/  LOP3.LUT P0, RZ, R11, 0xff, RZ, 0xc0, !PT ;  /* 0x000000ff0bff7812 */ /* 0x000fe2000780c0ff */
[----:B------:R-:W-:Y:S02]  /*5ba0*/  IMAD.MOV.U32 R9, RZ, RZ, 0x1 ;  /* 0x00000001ff097424 */ /* 0x000fe400078e00ff */
[----:B------:R-:W-:-:S10]  /*5bb0*/  IMAD.MOV.U32 R16, RZ, RZ, RZ ;  /* 0x000000ffff107224 */ /* 0x000fd400078e00ff */
[----:B------:R-:W-:Y:S05]  /*5bc0*/  @!P0 BRA `(.L_x_48) ;  /* 0x0000000c00248947 */ /* 0x000fea0003800000 */
[----:B------:R-:W0:Y:S01]  /*5bd0*/  LDC R4, c[0x0][0x28c] ;  /* 0x0000a300ff047b82 */ /* 0x000e220000000800 */
[----:B------:R-:W1:Y:S01]  /*5be0*/  S2R R13, SR_CgaCtaId ;  /* 0x00000000000d7919 */ /* 0x000e620000008800 */
[----:B------:R-:W-:Y:S01]  /*5bf0*/  ULDC UR5, c[0x0][0x658] ;  /* 0x0001960000057ab9 */ /* 0x000fe20000000800 */
[----:B------:R-:W-:Y:S01]  /*5c00*/  UMOV UR6, 0xffffffff ;  /* 0xffffffff00067882 */ /* 0x000fe20000000000 */
[----:B------:R-:W-:Y:S01]  /*5c10*/  BSSY B0, `(.L_x_48) ;  /* 0x00000c4000007945 */ /* 0x000fe20003800000 */
[----:B------:R-:W-:Y:S01]  /*5c20*/  USHF.L.U32 UR6, UR6, UR5, URZ ;  /* 0x0000000506067299 */ /* 0x000fe2000800063f */
[----:B------:R-:W-:Y:S01]  /*5c30*/  IMAD.MOV.U32 R17, RZ, RZ, 0x1 ;  /* 0x00000001ff117424 */ /* 0x000fe200078e00ff */
[----:B------:R-:W-:Y:S01]  /*5c40*/  LOP3.LUT R15, R0, 0x2, RZ, 0xfc, !PT ;  /* 0x00000002000f7812 */ /* 0x000fe200078efcff */
[----:B------:R-:W-:Y:S01]  /*5c50*/  IMAD.MOV.U32 R9, RZ, RZ, 0x1 ;  /* 0x00000001ff097424 */ /* 0x000fe200078e00ff */
[----:B------:R-:W-:Y:S01]  /*5c60*/  ULDC UR4, c[0x0][0x600] ;  /* 0x0001800000047ab9 */ /* 0x000fe20000000800 */
[----:B------:R-:W-:Y:S01]  /*5c70*/  IMAD.MOV.U32 R16, RZ, RZ, RZ ;  /* 0x000000ffff107224 */ /* 0x000fe200078e00ff */
[----:B------:R-:W-:Y:S01]  /*5c80*/  UMOV UR7, 0x1 ;  /* 0x0000000100077882 */ /* 0x000fe20000000000 */
[----:B------:R-:W-:-:S02]  /*5c90*/  UIADD3 UR18, UR4, -0x1, URZ ;  /* 0xffffffff04127890 */ /* 0x000fc4000fffe03f */
[----:B------:R-:W-:Y:S02]  /*5ca0*/  USHF.L.U32 UR20, UR7, UR5, URZ ;  /* 0x0000000507147299 */ /* 0x000fe4000800063f */
[----:B------:R-:W-:Y:S01]  /*5cb0*/  ULOP3.LUT UR19, URZ, UR6, URZ, 0x33, !UPT ;  /* 0x000000063f137292 */ /* 0x000fe2000f8e333f */
[----:B------:R-:W-:Y:S01]  /*5cc0*/  ULDC.64 UR22, c[0x0][0x198] ;  /* 0x0000660000167ab9 */ /* 0x000fe20000000a00 */
[----:B0-----:R-:W-:-:S05]  /*5cd0*/  VIADD R4, R4, 0x1f ;  /* 0x0000001f04047836 */ /* 0x001fca0000000000 */
[----:B------:R-:W-:-:S04]  /*5ce0*/  SHF.R.S32.HI R5, RZ, 0x1f, R4 ;  /* 0x0000001fff057819 */ /* 0x000fc80000011404 */
[----:B------:R-:W-:Y:S01]  /*5cf0*/  LEA.HI R5, R5, R4, RZ, 0x5 ;  /* 0x0000000405057211 */ /* 0x000fe200078f28ff */
[C---:B-1----:R-:W-:Y:S02]  /*5d00*/  IMAD.SHL.U32 R12, R13.reuse, 0x8, RZ ;  /* 0x000000080d0c7824 */ /* 0x042fe400078e00ff */
[----:B------:R-:W-:Y:S01]  /*5d10*/  IMAD.SHL.U32 R13, R13, 0x100, RZ ;  /* 0x000001000d0d7824 */ /* 0x000fe200078e00ff */
[----:B------:R-:W-:Y:S02]  /*5d20*/  SHF.R.S32.HI R11, RZ, 0x5, R5 ;  /* 0x00000005ff0b7819 */ /* 0x000fe40000011405 */
[----:B------:R-:W-:Y:S02]  /*5d30*/  LOP3.LUT R12, R12, 0x8, RZ, 0xc0, !PT ;  /* 0x000000080c0c7812 */ /* 0x000fe400078ec0ff */
[----:B------:R-:W-:Y:S01]  /*5d40*/  LOP3.LUT R13, R13, 0x100, RZ, 0xc0, !PT ;  /* 0x000001000d0d7812 */ /* 0x000fe200078ec0ff */
[----:B------:R-:W-:-:S07]  /*5d50*/  VIADD R14, R11, 0x1 ;  /* 0x000000010b0e7836 */ /* 0x000fce0000000000 */
.L_x_59:
[----:B------:R-:W-:-:S03]  /*5d60*/  UMOV UR4, 0xffffffff ;  /* 0xffffffff00047882 */ /* 0x000fc60000000000 */
[----:B------:R-:W-:Y:S05]  /*5d70*/  BRA.DIV UR4, `(.L_x_49) ;  /* 0x0000001604a07947 */ /* 0x000fea000b800000 */
[----:B------:R-:W-:-:S13]  /*5d80*/  ELECT P0, URZ, PT ;  /* 0x00000000003f782f */ /* 0x000fda0003800000 */
.L_x_84:
[----:B------:R-:W0:Y:S01]  /*5d90*/  LDC R4, c[0x0][0x28c] ;  /* 0x0000a300ff047b82 */ /* 0x000e220000000800 */
[----:B------:R-:W-:Y:S01]  /*5da0*/  BSSY B1, `(.L_x_50) ;  /* 0x0000038000017945 */ /* 0x000fe20003800000 */
[----:B0-----:R-:W-:-:S13]  /*5db0*/  ISETP.LT.OR P0, PT, R4, 0x1, !P0 ;  /* 0x000000010400780c */ /* 0x001fda0004701670 */
[----:B------:R-:W-:Y:S05]  /*5dc0*/  @P0 BRA `(.L_x_51) ;  /* 0x0000000000d40947 */ /* 0x000fea0003800000 */
[----:B------:R-:W-:Y:S02]  /*5dd0*/  IMAD R21, R3, 0x10, R12 ;  /* 0x0000001003157824 */ /* 0x000fe400078e020c */
[----:B------:R-:W-:Y:S02]  /*5de0*/  IMAD R22, R2, 0x180, RZ ;  /* 0x0000018002167824 */ /* 0x000fe400078e02ff */
[----:B------:R-:W-:Y:S02]  /*5df0*/  IMAD.MOV.U32 R24, RZ, RZ, RZ ;  /* 0x000000ffff187224 */ /* 0x000fe400078e00ff */
[----:B------:R-:W-:Y:S02]  /*5e00*/  IMAD.MOV.U32 R2, RZ, RZ, R14 ;  /* 0x000000ffff027224 */ /* 0x000fe400078e000e */
[----:B------:R-:W-:Y:S02]  /*5e10*/  IMAD.MOV.U32 R3, RZ, RZ, R9 ;  /* 0x000000ffff037224 */ /* 0x000fe400078e0009 */
[----:B------:R-:W-:-:S07]  /*5e20*/  IMAD.MOV.U32 R4, RZ, RZ, R16 ;  /* 0x000000ffff047224 */ /* 0x000fce00078e0010 */
.L_x_54:
[----:B------:R-:W0:Y:S01]  /*5e30*/  S2R R20, SR_CgaCtaId ;  /* 0x0000000000147919 */ /* 0x000e220000008800 */
[----:B------:R-:W-:Y:S02]  /*5e40*/  MOV R5, 0x400 ;  /* 0x0000040000057802 */ /* 0x000fe40000000f00 */
[----:B------:R-:W-:-:S13]  /*5e50*/  ISETP.NE.AND P1, PT, R10, RZ, PT ;  /* 0x000000ff0a00720c */ /* 0x000fda0003f25270 */
[----:B------:R-:W1:Y:S01]  /*5e60*/  @!P1 LDC R19, c[0x0][0x500] ;  /* 0x00014000ff139b82 */ /* 0x000e620000000800 */
[----:B0-----:R-:W-:Y:S02]  /*5e70*/  LEA R23, R20, R5, 0x18 ;  /* 0x0000000514177211 */ /* 0x001fe400078ec0ff */
[----:B------:R-:W-:-:S03]  /*5e80*/  SHF.L.U32 R5, R3, 0x1f, RZ ;  /* 0x0000001f03057819 */ /* 0x000fc600000006ff */
[----:B------:R-:W-:-:S04]  /*5e90*/  IMAD R20, R4, 0x8, R23 ;  /* 0x0000000804147824 */ /* 0x000fc800078e0217 */
[----:B------:R-:W0:Y:S02]  /*5ea0*/  SYNCS.PHASECHK.TRANS64.TRYWAIT P0, [R20+URZ+0x90], R5 ;  /* 0x00009005140075a7 */ /* 0x000e24000800017f */
[----:B01----:R-:W-:Y:S05]  /*5eb0*/  @!P0 BRA `(.L_x_52) ;  /* 0x0000001400708947 */ /* 0x003fea0003800000 */
.L_x_85:
[----:B0-----:R-:W-:Y:S01]  /*5ec0*/  PRMT R5, R15, 0x9910, RZ ;  /* 0x000099100f057816 */ /* 0x001fe200000000ff */
[----:B------:R0:W-:Y:S03]  /*5ed0*/  @!P1 SYNCS.ARRIVE.TRANS64 RZ, [R20+URZ], R19 ;  /* 0x0000001314ff99a7 */ /* 0x0001e6000800003f */
[----:B------:R-:W-:-:S13]  /*5ee0*/  ISETP.NE.AND P0, PT, R5, 0x2, PT ;  /* 0x000000020500780c */ /* 0x000fda0003f05270 */
[----:B0-----:R-:W-:Y:S05]  /*5ef0*/  @P0 BRA `(.L_x_53) ;  /* 0x0000000000040947 */ /* 0x001fea0003800000 */
[----:B------:R-:W-:Y:S01]  /*5f00*/  BPT.TRAP 0x1 ;  /* 0x000000040000795c */ /* 0x000fe20000300000 */
.L_x_53:
[----:B------:R-:W-:Y:S01]  /*5f10*/  IMAD R5, R4, 0x3000, R23 ;  /* 0x0000300004057824 */ /* 0x000fe200078e0217 */
[----:B------:R-:W-:Y:S01]  /*5f20*/  R2UR UR17, R23 ;  /* 0x00000000171172ca */ /* 0x000fe200000e0000 */
[----:B------:R-:W-:Y:S01]  /*5f30*/  VIADD R2, R2, 0xffffffff ;  /* 0xffffffff02027836 */ /* 0x000fe20000000000 */
[----:B------:R-:W-:Y:S01]  /*5f40*/  R2UR UR9, R20 ;  /* 0x00000000140972ca */ /* 0x000fe200000e0000 */
[----:B------:R-:W-:Y:S01]  /*5f50*/  UIADD3 UR4, UP0, UR22, 0xf0, URZ ;  /* 0x000000f016047890 */ /* 0x000fe2000ff1e03f */
[----:B------:R-:W-:Y:S01]  /*5f60*/  R2UR UR5, R5 ;  /* 0x00000000050572ca */ /* 0x000fe200000e0000 */
[----:B------:R-:W-:Y:S01]  /*5f70*/  IMAD R5, R4, 0x200, R13 ;  /* 0x0000020004057824 */ /* 0x000fe200078e020d */
[----:B------:R-:W-:Y:S01]  /*5f80*/  R2UR UR11, R22 ;  /* 0x00000000160b72ca */ /* 0x000fe200000e0000 */
[----:B------:R-:W-:Y:S01]  /*5f90*/  UIADD3 UR24, UP1, UR22, 0x1f0, URZ ;  /* 0x000001f016187890 */ /* 0x000fe2000ff3e03f */
[----:B------:R-:W-:Y:S01]  /*5fa0*/  R2UR UR10, R24 ;  /* 0x00000000180a72ca */ /* 0x000fe200000e0000 */
[----:B------:R-:W-:Y:S01]  /*5fb0*/  VIADD R4, R4, 0x1 ;  /* 0x0000000104047836 */ /* 0x000fe20000000000 */
[----:B------:R-:W-:Y:S01]  /*5fc0*/  R2UR UR8, R5 ;  /* 0x00000000050872ca */ /* 0x000fe200000e0000 */
[----:B------:R-:W-:Y:S01]  /*5fd0*/  UIADD3.X UR25, URZ, UR23, URZ, UP1, !UPT ;  /* 0x000000173f197290 */ /* 0x000fe20008ffe43f */
[----:B------:R-:W-:Y:S01]  /*5fe0*/  R2UR UR12, R18 ;  /* 0x00000000120c72ca */ /* 0x000fe200000e0000 */
[----:B------:R-:W-:Y:S01]  /*5ff0*/  UMOV UR6, 0x0 ;  /* 0x0000000000067882 */ /* 0x000fe20000000000 */
[----:B------:R-:W-:Y:S01]  /*6000*/  R2UR UR21, R21 ;  /* 0x00000000151572ca */ /* 0x000fe200000e0000 */
[----:B------:R-:W-:Y:S01]  /*6010*/  UMOV UR7, 0x10000000 ;  /* 0x1000000000077882 */ /* 0x000fe20000000000 */
[----:B------:R-:W-:Y:S01]  /*6020*/  ISETP.GT.AND P1, PT, R2, 0x1, PT ;  /* 0x000000010200780c */ /* 0x000fe20003f24270 */
[----:B------:R-:W-:Y:S01]  /*6030*/  UIADD3 UR16, UR5, 0x200, URZ ;  /* 0x0000020005107890 */ /* 0x000fe2000fffe03f */
[----:B------:R-:W-:Y:S01]  /*6040*/  ISETP.NE.AND P0, PT, R4, 0x12, PT ;  /* 0x000000120400780c */ /* 0x000fe20003f05270 */
[----:B------:R-:W-:Y:S01]  /*6050*/  UIADD3.X UR5, URZ, UR23, URZ, UP0, !UPT ;  /* 0x000000173f057290 */ /* 0x000fe200087fe43f */
[----:B------:R-:W-:Y:S01]  /*6060*/  VIADD R24, R24, 0x20 ;  /* 0x0000002018187836 */ /* 0x000fe20000000000 */
[----:B------:R-:W-:Y:S01]  /*6070*/  UMOV UR26, 0x30000 ;  /* 0x00030000001a7882 */ /* 0x000fe20000000000 */
[----:B------:R-:W-:Y:S01]  /*6080*/  SEL R20, RZ, 0x1, P0 ;  /* 0x00000001ff147807 */ /* 0x000fe20000000000 */
[----:B------:R-:W-:Y:S01]  /*6090*/  UIADD3 UR17, UR17, 0x36200, UR8 ;  /* 0x0003620011117890 */ /* 0x000fe2000fffe008 */
[----:B------:R-:W-:-:S02]  /*60a0*/  SEL R4, R4, RZ, P0 ;  /* 0x000000ff04047207 */ /* 0x000fc40000000000 */
[----:B------:R-:W-:Y:S01]  /*60b0*/  UMOV UR8, UR16 ;  /* 0x0000001000087c82 */ /* 0x000fe20008000000 */
[----:B------:R-:W-:Y:S01]  /*60c0*/  LOP3.LUT R3, R3, R20, RZ, 0x3c, !PT ;  /* 0x0000001403037212 */ /* 0x000fe200078e3cff */
[----:B------:R0:W-:Y:S02]  /*60d0*/  UTMALDG.3D [UR8], [UR4], desc[UR6] ;  /* 0x00000608040075b4 */ /* 0x0001e40008011000 */
[----:B0-----:R-:W-:Y:S01]  /*60e0*/  UMOV UR11, UR21 ;  /* 0x00000015000b7c82 */ /* 0x001fe20008000000 */
[----:B------:R-:W-:Y:S02]  /*60f0*/  UMOV UR8, UR17 ;  /* 0x0000001100087c82 */ /* 0x000fe40008000000 */
[----:B------:R0:W-:Y:S02]  /*6100*/  UTMALDG.3D.MULTICAST [UR8], [UR24], UR26, desc[UR6] ;  /* 0x00000608180073b4 */ /* 0x0001e4000801181a */
[----:B0-----:R-:W-:Y:S05]  /*6110*/  @P1 BRA `(.L_x_54) ;  /* 0xfffffffc00441947 */ /* 0x001fea000383ffff */
.L_x_51:
[----:B------:R-:W-:Y:S05]  /*6120*/  BSYNC B1 ;  /* 0x0000000000017941 */ /* 0x000fea0003800000 */
.L_x_50:
[----:B------:R-:W-:Y:S01]  /*6130*/  LOP3.LUT P1, RZ, R17, 0xff, RZ, 0xc0, !PT ;  /* 0x000000ff11ff7812 */ /* 0x000fe2000782c0ff */
[C---:B------:R-:W-:Y:S01]  /*6140*/  IMAD.IADD R5, R11.reuse, 0x1, R16 ;  /* 0x000000010b057824 */ /* 0x040fe200078e0210 */
[----:B------:R-:W-:Y:S01]  /*6150*/  ULDC.64 UR4, c[0x0][0x650] ;  /* 0x0001940000047ab9 */ /* 0x000fe20000000a00 */
[----:B------:R-:W-:Y:S01]  /*6160*/  ISETP.GE.U32.AND P2, PT, R11, 0x12, PT ;  /* 0x000000120b00780c */ /* 0x000fe20003f46070 */
[----:B------:R-:W-:Y:S01]  /*6170*/  BSSY B1, `(.L_x_55) ;  /* 0x000006b000017945 */ /* 0x000fe20003800000 */
[----:B------:R-:W-:Y:S01]  /*6180*/  IMAD.MOV.U32 R18, RZ, RZ, -0x1 ;  /* 0xffffffffff127424 */ /* 0x000fe200078e00ff */
[----:B------:R-:W-:Y:S02]  /*6190*/  ISETP.GT.U32.AND P0, PT, R5, 0x11, PT ;  /* 0x000000110500780c */ /* 0x000fe40003f04070 */
[----:B------:R-:W-:Y:S02]  /*61a0*/  PRMT R17, RZ, 0x7610, R17 ;  /* 0x00007610ff117816 */ /* 0x000fe40000000011 */
[----:B------:R-:W-:-:S03]  /*61b0*/  ISETP.LT.U32.AND P0, PT, R11, 0x12, P0 ;  /* 0x000000120b00780c */ /* 0x000fc60000701070 */
[----:B------:R-:W0:Y:S01]  /*61c0*/  @P1 S2R R3, SR_CgaCtaId ;  /* 0x0000000000031919 */ /* 0x000e220000008800 */
[----:B------:R-:W-:-:S04]  /*61d0*/  @P1 MOV R2, 0x400 ;  /* 0x0000040000021802 */ /* 0x000fc80000000f00 */
[----:B0-----:R-:W-:Y:S01]  /*61e0*/  @P1 LEA R4, R3, R2, 0x18 ;  /* 0x0000000203041211 */ /* 0x001fe200078ec0ff */
[----:B------:R-:W-:Y:S01]  /*61f0*/  IMAD.WIDE.U32 R2, R5, 0x38e38e39, RZ ;  /* 0x38e38e3905027825 */ /* 0x000fe200078e00ff */
[----:B------:R-:W-:Y:S02]  /*6200*/  SEL R2, RZ, 0x1, !P0 ;  /* 0x00000001ff027807 */ /* 0x000fe40004000000 */
[----:B------:R0:W-:Y:S01]  /*6210*/  @P1 SYNCS.ARRIVE.TRANS64.A1T0 RZ, [R4+URZ+0x138], RZ ;  /* 0x000138ff04ff19a7 */ /* 0x0001e2000810003f */
[----:B------:R-:W-:Y:S02]  /*6220*/  IADD3 R6, P1, R6, UR14, RZ ;  /* 0x0000000e06067c10 */ /* 0x000fe4000ff3e0ff */
[----:B------:R-:W-:Y:S01]  /*6230*/  LOP3.LUT R9, R9, R2, RZ, 0x3c, !PT ;  /* 0x0000000209097212 */ /* 0x000fe200078e3cff */
[----:B------:R-:W-:Y:S01]  /*6240*/  IMAD.MOV.U32 R2, RZ, RZ, -0x1 ;  /* 0xffffffffff027424 */ /* 0x000fe200078e00ff */
[----:B------:R-:W-:Y:S02]  /*6250*/  IADD3.X R7, R7, UR13, RZ, P1, !PT ;  /* 0x0000000d07077c10 */ /* 0x000fe40008ffe4ff */
[----:B------:R-:W-:-:S02]  /*6260*/  ISETP.GE.U32.AND P0, PT, R6, UR4, PT ;  /* 0x0000000406007c0c */ /* 0x000fc4000bf06070 */
[----:B0-----:R-:W-:Y:S01]  /*6270*/  SHF.R.U32.HI R4, RZ, 0x2, R3 ;  /* 0x00000002ff047819 */ /* 0x001fe20000011603 */
[----:B------:R-:W-:Y:S01]  /*6280*/  IMAD.MOV.U32 R3, RZ, RZ, -0x1 ;  /* 0xffffffffff037424 */ /* 0x000fe200078e00ff */
[----:B------:R-:W-:Y:S02]  /*6290*/  ISETP.GE.U32.AND.EX P0, PT, R7, UR5, PT, P0 ;  /* 0x0000000507007c0c */ /* 0x000fe4000bf06100 */
[--C-:B------:R-:W-:Y:S01]  /*62a0*/  @P2 LOP3.LUT R9, R9, 0x1, R4.reuse, 0x78, !PT ;  /* 0x0000000109092812 */ /* 0x100fe200078e7804 */
[----:B------:R-:W-:Y:S01]  /*62b0*/  IMAD R16, R4, -0x12, R5 ;  /* 0xffffffee04107824 */ /* 0x000fe200078e0205 */
[----:B------:R-:W-:-:S09]  /*62c0*/  PRMT R4, RZ, 0x7610, R4 ;  /* 0x00007610ff047816 */ /* 0x000fd20000000004 */
[----:B------:R-:W-:Y:S05]  /*62d0*/  @P0 BRA `(.L_x_56) ;  /* 0x0000000400500947 */ /* 0x000fea0003800000 */
[----:B------:R-:W0:Y:S01]  /*62e0*/  S2R R19, SR_CTAID.X ;  /* 0x0000000000137919 */ /* 0x000e220000002500 */
[----:B------:R-:W-:Y:S01]  /*62f0*/  ULDC.64 UR4, c[0x0][0x628] ;  /* 0x00018a0000047ab9 */ /* 0x000fe20000000a00 */
[----:B------:R-:W-:Y:S01]  /*6300*/  ULDC UR7, c[0x0][0x630] ;  /* 0x00018c0000077ab9 */ /* 0x000fe20000000800 */
[----:B------:R-:W-:Y:S01]  /*6310*/  ISETP.NE.U32.AND P0, PT, RZ, UR4, PT ;  /* 0x00000004ff007c0c */ /* 0x000fe2000bf05070 */
[----:B------:R-:W1:Y:S01]  /*6320*/  S2R R20, SR_CTAID.Y ;  /* 0x0000000000147919 */ /* 0x000e620000002600 */
[----:B------:R-:W-:Y:S01]  /*6330*/  ULDC UR8, c[0x0][0x150] ;  /* 0x0000540000087ab9 */ /* 0x000fe20000000800 */
[----:B------:R-:W-:Y:S01]  /*6340*/  IMAD.MOV.U32 R2, RZ, RZ, R6 ;  /* 0x000000ffff027224 */ /* 0x000fe200078e0006 */
[----:B------:R-:W-:Y:S01]  /*6350*/  ISETP.NE.AND.EX P0, PT, RZ, UR5, PT, P0 ;  /* 0x00000005ff007c0c */ /* 0x000fe2000bf05300 */
[----:B------:R-:W-:Y:S01]  /*6360*/  IMAD.MOV.U32 R3, RZ, RZ, R7 ;  /* 0x000000ffff037224 */ /* 0x000fe200078e0007 */
[----:B0-----:R-:W-:-:S11]  /*6370*/  I2FP.F32.U32 R22, R19 ;  /* 0x0000001300167245 */ /* 0x001fd60000201000 */
[----:B------:R-:W-:Y:S05]  /*6380*/  @!P0 BRA `(.L_x_57) ;  /* 0x0000000000288947 */ /* 0x000fea0003800000 */
[----:B------:R-:W-:Y:S02]  /*6390*/  ULDC UR6, c[0x0][0x634] ;  /* 0x00018d0000067ab9 */ /* 0x000fe40000000800 */
[----:B------:R-:W-:-:S05]  /*63a0*/  IADD3 R3, P0, R6, UR6, RZ ;  /* 0x0000000606037c10 */ /* 0x000fca000ff1e0ff */
[----:B------:R-:W-:-:S04]  /*63b0*/  IMAD.X R21, RZ, RZ, R7, P0 ;  /* 0x000000ffff157224 */ /* 0x000fc800000e0607 */
[----:B------:R-:W-:-:S04]  /*63c0*/  IMAD.WIDE.U32 R4, R21, UR4, RZ ;  /* 0x0000000415047c25 */ /* 0x000fc8000f8e00ff */
[----:B------:R-:W-:-:S04]  /*63d0*/  IMAD.WIDE.U32 R4, P0, R3, UR5, R4 ;  /* 0x0000000503047c25 */ /* 0x000fc8000f800004 */
[----:B------:R-:W-:-:S04]  /*63e0*/  IMAD.WIDE.U32 R2, R3, UR4, RZ ;  /* 0x0000000403027c25 */ /* 0x000fc8000f8e00ff */
[----:B------:R-:W-:Y:S01]  /*63f0*/  IMAD.MOV.U32 R2, RZ, RZ, R5 ;  /* 0x000000ffff027224 */ /* 0x000fe200078e0005 */
[----:B------:R-:W-:Y:S01]  /*6400*/  IADD3 RZ, P1, R3, R4, RZ ;  /* 0x0000000403ff7210 */ /* 0x000fe20007f3e0ff */
[----:B------:R-:W-:-:S04]  /*6410*/  IMAD.X R3, RZ, RZ, RZ, P0 ;  /* 0x000000ffff037224 */ /* 0x000fc800000e06ff */
[----:B------:R-:W-:-:S08]  /*6420*/  IMAD.WIDE.U32.X R2, R21, UR5, R2, P1 ;  /* 0x0000000515027c25 */ /* 0x000fd000088e0402 */
.L_x_57:
[--C-:B------:R-:W-:Y:S01]  /*6430*/  SHF.R.U64 R18, R2, UR7, R3.reuse ;  /* 0x0000000702127c19 */ /* 0x100fe20008001203 */
[----:B------:R-:W-:Y:S01]  /*6440*/  FMUL R22, R22, UR8 ;  /* 0x0000000816167c20 */ /* 0x000fe20008400000 */
[----:B------:R-:W-:Y:S01]  /*6450*/  SHF.R.U32.HI R2, RZ, UR7, R3 ;  /* 0x00000007ff027c19 */ /* 0x000fe20008011603 */
[----:B------:R-:W0:Y:S01]  /*6460*/  LDC R4, c[0x0][0x144] ;  /* 0x00005100ff047b82 */ /* 0x000e220000000800 */
[----:B------:R-:W-:Y:S01]  /*6470*/  IADD3 R3, P0, RZ, -R18, RZ ;  /* 0x80000012ff037210 */ /* 0x000fe20007f1e0ff */
[----:B------:R-:W-:Y:S01]  /*6480*/  ULDC UR6, c[0x0][0x154] ;  /* 0x0000550000067ab9 */ /* 0x000fe20000000800 */
[----:B-1----:R-:W-:Y:S01]  /*6490*/  I2FP.F32.U32 R5, R20 ;  /* 0x0000001400057245 */ /* 0x002fe20000201000 */
[----:B------:R-:W1:Y:S01]  /*64a0*/  F2I.U32.TRUNC.NTZ R22, R22 ;  /* 0x0000001600167305 */ /* 0x000e62000020f000 */
[----:B------:R-:W-:Y:S01]  /*64b0*/  ULDC.64 UR4, c[0x0][0x620] ;  /* 0x0001880000047ab9 */ /* 0x000fe20000000a00 */
[----:B------:R-:W-:Y:S01]  /*64c0*/  IMAD.X R2, RZ, RZ, ~R2, P0 ;  /* 0x000000ffff027224 */ /* 0x000fe200000e0e02 */
[----:B------:R-:W-:Y:S01]  /*64d0*/  ISETP.NE.AND P2, PT, R8, 0x1, PT ;  /* 0x000000010800780c */ /* 0x000fe20003f45270 */
[----:B------:R-:W-:Y:S01]  /*64e0*/  FMUL R23, R5, UR6 ;  /* 0x0000000605177c20 */ /* 0x000fe20008400000 */
[----:B------:R-:W2:Y:S01]  /*64f0*/  LDC R25, c[0x0][0x148] ;  /* 0x00005200ff197b82 */ /* 0x000ea20000000800 */
[----:B------:R-:W-:Y:S01]  /*6500*/  IMAD R2, R2, UR4, RZ ;  /* 0x0000000402027c24 */ /* 0x000fe2000f8e02ff */
[----:B------:R-:W-:-:S02]  /*6510*/  ULDC.64 UR6, c[0x0][0x640] ;  /* 0x0001900000067ab9 */ /* 0x000fc40000000a00 */
[----:B------:R-:W-:Y:S01]  /*6520*/  ISETP.NE.U32.AND P0, PT, RZ, UR6, PT ;  /* 0x00000006ff007c0c */ /* 0x000fe2000bf05070 */
[----:B------:R-:W3:Y:S01]  /*6530*/  F2I.U32.TRUNC.NTZ R23, R23 ;  /* 0x0000001700177305 */ /* 0x000ee2000020f000 */
[C---:B------:R-:W-:Y:S02]  /*6540*/  IMAD R5, R3.reuse, UR5, R2 ;  /* 0x0000000503057c24 */ /* 0x040fe4000f8e0202 */
[----:B------:R-:W-:Y:S01]  /*6550*/  IMAD.WIDE.U32 R2, R3, UR4, R6 ;  /* 0x0000000403027c25 */ /* 0x000fe2000f8e0006 */
[----:B------:R-:W-:Y:S01]  /*6560*/  ULDC UR4, c[0x0][0x618] ;  /* 0x0001860000047ab9 */ /* 0x000fe20000000800 */
[----:B------:R-:W-:Y:S02]  /*6570*/  ISETP.NE.AND.EX P0, PT, RZ, UR7, PT, P0 ;  /* 0x00000007ff007c0c */ /* 0x000fe4000bf05300 */
[----:B------:R-:W-:Y:S02]  /*6580*/  IMAD.IADD R3, R3, 0x1, R5 ;  /* 0x0000000103037824 */ /* 0x000fe400078e0205 */
[----:B-1----:R-:W-:-:S03]  /*6590*/  IMAD.MOV R22, RZ, RZ, -R22 ;  /* 0x000000ffff167224 */ /* 0x002fc600078e0a16 */
[----:B------:R-:W-:Y:S01]  /*65a0*/  SHF.R.U64 R21, R2, UR4, R3 ;  /* 0x0000000402157c19 */ /* 0x000fe20008001203 */
[----:B0-----:R-:W-:Y:S01]  /*65b0*/  IMAD R19, R4, R22, R19 ;  /* 0x0000001604137224 */ /* 0x001fe200078e0213 */
[----:B------:R-:W-:Y:S01]  /*65c0*/  SHF.R.U32.HI R2, RZ, UR4, R3 ;  /* 0x00000004ff027c19 */ /* 0x000fe20008011603 */
[----:B------:R-:W-:Y:S01]  /*65d0*/  ULDC UR4, c[0x0][0x608] ;  /* 0x0001820000047ab9 */ /* 0x000fe20000000800 */
[----:B---3--:R-:W-:Y:S02]  /*65e0*/  IMAD.MOV R4, RZ, RZ, -R23 ;  /* 0x000000ffff047224 */ /* 0x008fe400078e0a17 */
[--C-:B------:R-:W-:Y:S02]  /*65f0*/  SHF.R.U64 R22, R21, UR4, R2.reuse ;  /* 0x0000000415167c19 */ /* 0x100fe40008001202 */
[----:B------:R-:W-:Y:S01]  /*6600*/  SHF.R.U32.HI R3, RZ, UR4, R2 ;  /* 0x00000004ff037c19 */ /* 0x000fe20008011602 */
[----:B------:R-:W-:Y:S01]  /*6610*/  ULDC UR4, c[0x0][0x658] ;  /* 0x0001960000047ab9 */ /* 0x000fe20000000800 */
[----:B--2---:R-:W-:-:S02]  /*6620*/  @P2 IMAD R19, R25, R4, R20 ;  /* 0x0000000419132224 */ /* 0x004fc400078e0214 */
[--C-:B------:R-:W-:Y:S02]  /*6630*/  SHF.R.U64 R20, R22, UR4, R3.reuse ;  /* 0x0000000416147c19 */ /* 0x100fe40008001203 */
[----:B------:R-:W-:-:S03]  /*6640*/  SHF.R.U32.HI R23, RZ, UR4, R3 ;  /* 0x00000004ff177c19 */ /* 0x000fc60008011603 */
[----:B------:R-:W-:Y:S02]  /*6650*/  IMAD.MOV.U32 R4, RZ, RZ, R20 ;  /* 0x000000ffff047224 */ /* 0x000fe400078e0014 */
[----:B------:R-:W-:Y:S01]  /*6660*/  IMAD.MOV.U32 R3, RZ, RZ, R23 ;  /* 0x000000ffff037224 */ /* 0x000fe200078e0017 */
[----:B------:R-:W-:Y:S06]  /*6670*/  @!P0 BRA `(.L_x_58) ;  /* 0x00000000002c8947 */ /* 0x000fec0003800000 */
        /* <DEDUP_REMOVED lines=9> */
[----:B------:R-:W-:-:S04]  /*6710*/  IMAD.WIDE.U32.X R2, R23, UR7, R2, P1 ;  /* 0x0000000717027c25 */ /* 0x000fc800088e0402 */
[----:B------:R-:W-:-:S07]  /*6720*/  IMAD.MOV.U32 R4, RZ, RZ, R2 ;  /* 0x000000ffff047224 */ /* 0x000fce00078e0002 */
.L_x_58:
[----:B------:R-:W-:Y:S01]  /*6730*/  ULDC UR4, c[0x0][0x648] ;  /* 0x0001920000047ab9 */ /* 0x000fe20000000800 */
[----:B------:R-:W-:Y:S01]  /*6740*/  LOP3.LUT R2, R22, UR19, RZ, 0xc0, !PT ;  /* 0x0000001316027c12 */ /* 0x000fe2000f8ec0ff */
[----:B------:R-:W-:Y:S01]  /*6750*/  ULDC UR5, c[0x0][0x610] ;  /* 0x0001840000057ab9 */ /* 0x000fe20000000800 */
[----:B------:R-:W-:Y:S01]  /*6760*/  SHF.R.U64 R3, R4, UR4, R3 ;  /* 0x0000000404037c19 */ /* 0x000fe20008001203 */
[----:B------:R-:W-:Y:S01]  /*6770*/  ULDC UR4, c[0x0][0x638] ;  /* 0x00018e0000047ab9 */ /* 0x000fe20000000800 */
[----:B------:R-:W-:Y:S01]  /*6780*/  LOP3.LUT R21, R21, UR18, RZ, 0xc0, !PT ;  /* 0x0000001215157c12 */ /* 0x000fe2000f8ec0ff */
[----:B------:R-:W-:Y:S02]  /*6790*/  IMAD.MOV.U32 R4, RZ, RZ, 0x1 ;  /* 0x00000001ff047424 */ /* 0x000fe400078e00ff */
[----:B------:R-:W-:Y:S02]  /*67a0*/  IMAD.MOV R5, RZ, RZ, -R3 ;  /* 0x000000ffff057224 */ /* 0x000fe400078e0a03 */
[----:B------:R-:W-:-:S02]  /*67b0*/  IMAD R2, R3, UR20, R2 ;  /* 0x0000001403027c24 */ /* 0x000fc4000f8e0202 */
[----:B------:R-:W-:Y:S01]  /*67c0*/  IMAD R20, R5, UR4, R20 ;  /* 0x0000000405147c24 */ /* 0x000fe2000f8e0214 */
[----:B------:R-:W-:Y:S01]  /*67d0*/  ULDC UR4, c[0x0][0x600] ;  /* 0x0001800000047ab9 */ /* 0x000fe20000000800 */
[----:B------:R-:W-:Y:S02]  /*67e0*/  IMAD R19, R2, UR5, R19 ;  /* 0x0000000502137c24 */ /* 0x000fe4000f8e0213 */
[----:B------:R-:W-:-:S05]  /*67f0*/  IMAD R20, R20, UR4, R21 ;  /* 0x0000000414147c24 */ /* 0x000fca000f8e0215 */
[----:B------:R-:W-:Y:S02]  /*6800*/  SEL R3, R20, R19, !P2 ;  /* 0x0000001314037207 */ /* 0x000fe40005000000 */
[----:B------:R-:W-:-:S07]  /*6810*/  SEL R2, R19, R20, !P2 ;  /* 0x0000001413027207 */ /* 0x000fce0005000000 */
.L_x_56:
[----:B------:R-:W-:Y:S05]  /*6820*/  BSYNC B1 ;  /* 0x0000000000017941 */ /* 0x000fea0003800000 */
.L_x_55:
[----:B------:R-:W-:-:S13]  /*6830*/  LOP3.LUT P0, RZ, R4, 0xff, RZ, 0xc0, !PT ;  /* 0x000000ff04ff7812 */ /* 0x000fda000780c0ff */
[----:B------:R-:W-:Y:S05]  /*6840*/  @P0 BRA `(.L_x_59) ;  /* 0xfffffff400440947 */ /* 0x000fea000383ffff */
[----:B------:R-:W-:Y:S05]  /*6850*/  BSYNC B0 ;  /* 0x0000000000007941 */ /* 0x000fea0003800000 */
.L_x_48:
[----:B------:R-:W-:-:S03]  /*6860*/  UMOV UR4, 0xffffffff ;  /* 0xffffffff00047882 */ /* 0x000fc60000000000 */
[----:B------:R-:W-:Y:S05]  /*6870*/  BRA.DIV UR4, `(.L_x_60) ;  /* 0x0000000e04147947 */ /* 0x000fea000b800000 */
[----:B------:R-:W-:-:S13]  /*6880*/  ELECT P0, URZ, PT ;  /* 0x00000000003f782f */ /* 0x000fda0003800000 */
.L_x_88:
[----:B------:R-:W-:Y:S04]  /*6890*/  BSSY B0, `(.L_x_61) ;  /* 0x00000a9000007945 */ /* 0x000fe80003800000 */
[----:B------:R-:W-:Y:S05]  /*68a0*/  @!P0 BRA `(.L_x_62) ;  /* 0x00000008009c8947 */ /* 0x000fea0003800000 */
[----:B------:R-:W-:-:S04]  /*68b0*/  LOP3.LUT R0, R0, 0x2, RZ, 0xfc, !PT ;  /* 0x0000000200007812 */ /* 0x000fc800078efcff */
[----:B------:R-:W-:-:S13]  /*68c0*/  ISETP.NE.AND P0, PT, R0, 0x3, PT ;  /* 0x000000030000780c */ /* 0x000fda0003f05270 */
[----:B------:R-:W-:Y:S05]  /*68d0*/  @!P0 BRA `(.L_x_63) ;  /* 0x0000000000048947 */ /* 0x000fea0003800000 */
[----:B------:R-:W-:Y:S01]  /*68e0*/  BPT.TRAP 0x1 ;  /* 0x000000040000795c */ /* 0x000fe20000300000 */
.L_x_63:
[----:B------:R-:W0:Y:S01]  /*68f0*/  S2R R3, SR_CgaCtaId ;  /* 0x0000000000037919 */ /* 0x000e220000008800 */
[----:B------:R-:W-:Y:S02]  /*6900*/  MOV R0, 0x400 ;  /* 0x0000040000007802 */ /* 0x000fe40000000f00 */
[----:B------:R-:W-:Y:S02]  /*6910*/  SHF.L.U32 R2, R9, 0x1f, RZ ;  /* 0x0000001f09027819 */ /* 0x000fe400000006ff */
[----:B0-----:R-:W-:-:S05]  /*6920*/  LEA R3, R3, R0, 0x18 ;  /* 0x0000000003037211 */ /* 0x001fca00078ec0ff */
[----:B------:R-:W-:-:S04]  /*6930*/  VIADD R3, R3, 0x90 ;  /* 0x0000009003037836 */ /* 0x000fc80000000000 */
[C---:B------:R-:W-:Y:S02]  /*6940*/  IMAD R5, R16.reuse, 0x8, R3 ;  /* 0x0000000810057824 */ /* 0x040fe400078e0203 */
[----:B------:R-:W-:Y:S02]  /*6950*/  VIADD R16, R16, 0x1 ;  /* 0x0000000110107836 */ /* 0x000fe40000000000 */
[----:B------:R-:W0:Y:S03]  /*6960*/  SYNCS.PHASECHK.TRANS64.TRYWAIT P0, [R5+URZ], R2 ;  /* 0x00000002050075a7 */ /* 0x000e26000800017f */
[----:B------:R-:W-:-:S04]  /*6970*/  ISETP.NE.AND P1, PT, R16, 0x12, PT ;  /* 0x000000121000780c */ /* 0x000fc80003f25270 */
[----:B------:R-:W-:Y:S02]  /*6980*/  SEL R0, RZ, 0x1, P1 ;  /* 0x00000001ff007807 */ /* 0x000fe40000800000 */
[----:B------:R-:W-:Y:S02]  /*6990*/  SEL R16, R16, RZ, P1 ;  /* 0x000000ff10107207 */ /* 0x000fe40000800000 */
[----:B------:R-:W-:-:S03]  /*69a0*/  LOP3.LUT R9, R9, R0, RZ, 0x3c, !PT ;  /* 0x0000000009097212 */ /* 0x000fc600078e3cff */
[----:B------:R-:W-:Y:S01]  /*69b0*/  IMAD R7, R16, 0x8, R3 ;  /* 0x0000000810077824 */ /* 0x000fe200078e0203 */
[----:B------:R-:W-:Y:S01]  /*69c0*/  SHF.L.U32 R4, R9, 0x1f, RZ ;  /* 0x0000001f09047819 */ /* 0x000fe200000006ff */
[----:B0-----:R-:W-:Y:S06]  /*69d0*/  @!P0 BRA `(.L_x_64) ;  /* 0x0000000800dc8947 */ /* 0x001fec0003800000 */
.L_x_89:
[----:B------:R-:W1:Y:S01]  /*69e0*/  SYNCS.PHASECHK.TRANS64.TRYWAIT P0, [R7+URZ], R4 ;  /* 0x00000004070075a7 */ /* 0x000e62000800017f */
[----:B------:R-:W-:-:S05]  /*69f0*/  VIADD R0, R16, 0x1 ;  /* 0x0000000110007836 */ /* 0x000fca0000000000 */
[----:B------:R-:W-:-:S04]  /*6a00*/  ISETP.NE.AND P1, PT, R0, 0x12, PT ;  /* 0x000000120000780c */ /* 0x000fc80003f25270 */
[----:B0-----:R-:W-:Y:S02]  /*6a10*/  SEL R2, RZ, 0x1, P1 ;  /* 0x00000001ff027807 */ /* 0x001fe40000800000 */
[----:B------:R-:W-:Y:S02]  /*6a20*/  SEL R0, R0, RZ, P1 ;  /* 0x000000ff00007207 */ /* 0x000fe40000800000 */
[----:B------:R-:W-:-:S03]  /*6a30*/  LOP3.LUT R9, R9, R2, RZ, 0x3c, !PT ;  /* 0x0000000209097212 */ /* 0x000fc600078e3cff */
[----:B------:R-:W-:Y:S01]  /*6a40*/  IMAD R6, R0, 0x8, R3 ;  /* 0x0000000800067824 */ /* 0x000fe200078e0203 */
[----:B------:R-:W-:Y:S01]  /*6a50*/  SHF.L.U32 R5, R9, 0x1f, RZ ;  /* 0x0000001f09057819 */ /* 0x000fe200000006ff */
[----:B-1----:R-:W-:Y:S06]  /*6a60*/  @!P0 BRA `(.L_x_65) ;  /* 0x0000000800cc8947 */ /* 0x002fec0003800000 */
.L_x_90:
[----:B------:R-:W1:Y:S01]  /*6a70*/  SYNCS.PHASECHK.TRANS64.TRYWAIT P0, [R6+URZ], R5 ;  /* 0x00000005060075a7 */ /* 0x000e62000800017f */
[----:B------:R-:W-:-:S05]  /*6a80*/  VIADD R0, R0, 0x1 ;  /* 0x0000000100007836 */ /* 0x000fca0000000000 */
[----:B------:R-:W-:-:S04]  /*6a90*/  ISETP.NE.AND P1, PT, R0, 0x12, PT ;  /* 0x000000120000780c */ /* 0x000fc80003f25270 */
[----:B------:R-:W-:Y:S02]  /*6aa0*/  SEL R2, RZ, 0x1, P1 ;  /* 0x00000001ff027807 */ /* 0x000fe40000800000 */
[----:B------:R-:W-:Y:S02]  /*6ab0*/  SEL R0, R0, RZ, P1 ;  /* 0x000000ff00007207 */ /* 0x000fe40000800000 */
[----:B------:R-:W-:-:S03]  /*6ac0*/  LOP3.LUT R9, R9, R2, RZ, 0x3c, !PT ;  /* 0x0000000209097212 */ /* 0x000fc600078e3cff */
[----:B0-----:R-:W-:Y:S01]  /*6ad0*/  IMAD R7, R0, 0x8, R3 ;  /* 0x0000000800077824 */ /* 0x001fe200078e0203 */
[----:B------:R-:W-:Y:S01]  /*6ae0*/  SHF.L.U32 R4, R9, 0x1f, RZ ;  /* 0x0000001f09047819 */ /* 0x000fe200000006ff */
[----:B-1----:R-:W-:Y:S06]  /*6af0*/  @!P0 BRA `(.L_x_66) ;  /* 0x0000000800bc8947 */ /* 0x002fec0003800000 */
.L_x_91:
        /* <DEDUP_REMOVED lines=9> */
.L_x_92:
        /* <DEDUP_REMOVED lines=9> */
.L_x_93:
        /* <DEDUP_REMOVED lines=9> */
.L_x_94:
        /* <DEDUP_REMOVED lines=9> */
.L_x_95:
        /* <DEDUP_REMOVED lines=9> */
.L_x_96:
        /* <DEDUP_REMOVED lines=9> */
.L_x_97:
        /* <DEDUP_REMOVED lines=9> */
.L_x_98:
        /* <DEDUP_REMOVED lines=9> */
.L_x_99:
        /* <DEDUP_REMOVED lines=9> */
.L_x_100:
        /* <DEDUP_REMOVED lines=9> */
.L_x_101:
        /* <DEDUP_REMOVED lines=9> */
.L_x_102:
        /* <DEDUP_REMOVED lines=9> */
.L_x_103:
        /* <DEDUP_REMOVED lines=9> */
.L_x_104:
[----:B------:R-:W1:Y:S01]  /*7250*/  SYNCS.PHASECHK.TRANS64.TRYWAIT P0, [R6+URZ], R5 ;  /* 0x00000005060075a7 */ /* 0x000e62000800017f */
[----:B------:R-:W-:-:S05]  /*7260*/  VIADD R0, R0, 0x1 ;  /* 0x0000000100007836 */ /* 0x000fca0000000000 */
[----:B------:R-:W-:-:S04]  /*7270*/  ISETP.NE.AND P1, PT, R0, 0x12, PT ;  /* 0x000000120000780c */ /* 0x000fc80003f25270 */
[----:B------:R-:W-:Y:S02]  /*7280*/  SEL R2, RZ, 0x1, P1 ;  /* 0x00000001ff027807 */ /* 0x000fe40000800000 */
[----:B------:R-:W-:Y:S02]  /*7290*/  SEL R0, R0, RZ, P1 ;  /* 0x000000ff00007207 */ /* 0x000fe40000800000 */
[----:B------:R-:W-:Y:S01]  /*72a0*/  LOP3.LUT R2, R9, R2, RZ, 0x3c, !PT ;  /* 0x0000000209027212 */ /* 0x000fe200078e3cff */
[----:B-1----:R-:W-:Y:S06]  /*72b0*/  @!P0 BRA `(.L_x_80) ;  /* 0x0000000400e48947 */ /* 0x002fec0003800000 */
.L_x_105:
[----:B------:R-:W-:Y:S01]  /*72c0*/  IMAD R3, R0, 0x8, R3 ;  /* 0x0000000800037824 */ /* 0x000fe200078e0203 */
[----:B------:R-:W-:-:S07]  /*72d0*/  SHF.L.U32 R0, R2, 0x1f, RZ ;  /* 0x0000001f02007819 */ /* 0x000fce00000006ff */
.L_x_81:
[----:B--2---:R2:W3:Y:S02]  /*72e0*/  SYNCS.PHASECHK.TRANS64.TRYWAIT P0, [R3+URZ], R0 ;  /* 0x00000000030075a7 */ /* 0x0044e4000800017f */
[----:B---3--:R-:W-:Y:S05]  /*72f0*/  @!P0 NANOSLEEP.SYNCS 0x989680 ;  /* 0x009896800000895d */ /* 0x008fea0003900000 */
[----:B------:R-:W3:Y:S02]  /*7300*/  @!P0 SYNCS.PHASECHK.TRANS64 P0, [R3+URZ], R0 ;  /* 0x00000000030085a7 */ /* 0x000ee4000800007f */
[----:B---3--:R-:W-:Y:S05]  /*7310*/  @!P0 BRA `(.L_x_81) ;  /* 0xfffffffc00f08947 */ /* 0x008fea000383ffff */
.L_x_62:
[----:B------:R-:W-:Y:S05]  /*7320*/  BSYNC B0 ;  /* 0x0000000000007941 */ /* 0x000fea0003800000 */
.L_x_61:
[----:B------:R-:W-:Y:S05]  /*7330*/  EXIT ;  /* 0x000000000000794d */ /* 0x000fea0003800000 */
.L_x_22:
[----:B-1----:R-:W-:-:S04]  /*7340*/  IMAD.U32 R21, RZ, RZ, UR6 ;  /* 0x00000006ff157e24 */ /* 0x002fc8000f8e00ff */
[----:B------:R1:W4:Y:S03]  /*7350*/  SYNCS.PHASECHK.TRANS64.TRYWAIT P0, [R21+URZ], R20 ;  /* 0x00000014150075a7 */ /* 0x000326000800017f */
[----:B----4-:R-:W-:Y:S05]  /*7360*/  @!P0 NANOSLEEP.SYNCS 0x989680 ;  /* 0x009896800000895d */ /* 0x010fea0003900000 */
[----:B------:R-:W4:Y:S02]  /*7370*/  @!P0 SYNCS.PHASECHK.TRANS64 P0, [R21+URZ], R20 ;  /* 0x00000014150085a7 */ /* 0x000f24000800007f */
[----:B----4-:R-:W-:Y:S05]  /*7380*/  @!P0 BRA `(.L_x_22) ;  /* 0xfffffffc00ec8947 */ /* 0x010fea000383ffff */
[----:B------:R-:W-:Y:S05]  /*7390*/  BRA `(.L_x_21) ;  /* 0xffffffa4008c7947 */ /* 0x000fea000383ffff */
.L_x_28:
[----:B-1----:R-:W-:-:S04]  /*73a0*/  IMAD.U32 R75, RZ, RZ, UR16 ;  /* 0x00000010ff4b7e24 */ /* 0x002fc8000f8e00ff */
[----:B------:R1:W4:Y:S03]  /*73b0*/  SYNCS.PHASECHK.TRANS64.TRYWAIT P0, [R75+URZ], R70 ;  /* 0x000000464b0075a7 */ /* 0x000326000800017f */
[----:B----4-:R-:W-:Y:S05]  /*73c0*/  @!P0 NANOSLEEP.SYNCS 0x989680 ;  /* 0x009896800000895d */ /* 0x010fea0003900000 */
[----:B------:R-:W4:Y:S02]  /*73d0*/  @!P0 SYNCS.PHASECHK.TRANS64 P0, [R75+URZ], R70 ;  /* 0x000000464b0085a7 */ /* 0x000f24000800007f */
[----:B----4-:R-:W-:Y:S05]  /*73e0*/  @!P0 BRA `(.L_x_28) ;  /* 0xfffffffc00ec8947 */ /* 0x010fea000383ffff */
[----:B------:R-:W-:Y:S05]  /*73f0*/  BRA `(.L_x_27) ;  /* 0xffffffa800dc7947 */ /* 0x000fea000383ffff */
.L_x_49:
[----:B------:R-:W-:Y:S01]  /*7400*/  BSSY B1, `(.L_x_82) ;  /* 0x0000006000017945 */ /* 0x000fe20003800000 */
[----:B------:R-:W-:-:S07]  /*7410*/  IMAD.MOV.U32 R4, RZ, RZ, -0x1 ;  /* 0xffffffffff047424 */ /* 0x000fce00078e00ff */
[----:B------:R-:W-:Y:S05]  /*7420*/  WARPSYNC.COLLECTIVE R4, `(.L_x_83) ;  /* 0x00000000040c7348 */ /* 0x000fea0003c00000 */
[----:B------:R-:W-:Y:S02]  /*7430*/  ELECT P0, UR62, PT ;  /* 0x00000000003e782f */ /* 0x000fe40003800000 */
[----:B------:R-:W-:Y:S01]  /*7440*/  MOV R4, UR62 ;  /* 0x0000003e00047c02 */ /* 0x000fe20008000f00 */
[----:B------:R-:W-:Y:S10]  /*7450*/  ENDCOLLECTIVE ;  /* 0x000000000000791b */ /* 0x000ff40003800000 */
.L_x_83:
[----:B------:R-:W-:Y:S05]  /*7460*/  BSYNC B1 ;  /* 0x0000000000017941 */ /* 0x000fea0003800000 */
.L_x_82:
[----:B------:R-:W-:Y:S05]  /*7470*/  BRA `(.L_x_84) ;  /* 0xffffffe800447947 */ /* 0x000fea000383ffff */
.L_x_52:
[----:B0-----:R0:W1:Y:S02]  /*7480*/  SYNCS.PHASECHK.TRANS64.TRYWAIT P0, [R20+URZ+0x90], R5 ;  /* 0x00009005140075a7 */ /* 0x001064000800017f */
[----:B-1----:R-:W-:Y:S05]  /*7490*/  @!P0 NANOSLEEP.SYNCS 0x989680 ;  /* 0x009896800000895d */ /* 0x002fea0003900000 */
[----:B------:R-:W1:Y:S02]  /*74a0*/  @!P0 SYNCS.PHASECHK.TRANS64 P0, [R20+URZ+0x90], R5 ;  /* 0x00009005140085a7 */ /* 0x000e64000800007f */
[----:B-1----:R-:W-:Y:S05]  /*74b0*/  @!P0 BRA `(.L_x_52) ;  /* 0xfffffffc00f08947 */ /* 0x002fea000383ffff */
[----:B------:R-:W-:Y:S05]  /*74c0*/  BRA `(.L_x_85) ;  /* 0xffffffe8007c7947 */ /* 0x000fea000383ffff */
.L_x_60:
[----:B------:R-:W-:Y:S01]  /*74d0*/  BSSY B0, `(.L_x_86) ;  /* 0x0000006000007945 */ /* 0x000fe20003800000 */
[----:B------:R-:W-:-:S07]  /*74e0*/  IMAD.MOV.U32 R4, RZ, RZ, -0x1 ;  /* 0xffffffffff047424 */ /* 0x000fce00078e00ff */
[----:B------:R-:W-:Y:S05]  /*74f0*/  WARPSYNC.COLLECTIVE R4, `(.L_x_87) ;  /* 0x00000000040c7348 */ /* 0x000fea0003c00000 */
[----:B------:R-:W-:Y:S02]  /*7500*/  ELECT P0, UR62, PT ;  /* 0x00000000003e782f */ /* 0x000fe40003800000 */
[----:B------:R-:W-:Y:S01]  /*7510*/  MOV R4, UR62 ;  /* 0x0000003e00047c02 */ /* 0x000fe20008000f00 */
[----:B------:R-:W-:Y:S10]  /*7520*/  ENDCOLLECTIVE ;  /* 0x000000000000791b */ /* 0x000ff40003800000 */
.L_x_87:
[----:B------:R-:W-:Y:S05]  /*7530*/  BSYNC B0 ;  /* 0x0000000000007941 */ /* 0x000fea0003800000 */
.L_x_86:
[----:B------:R-:W-:Y:S05]  /*7540*/  BRA `(.L_x_88) ;  /* 0xfffffff000d07947 */ /* 0x000fea000383ffff */
.L_x_64:
[----:B0-----:R0:W1:Y:S02]  /*7550*/  SYNCS.PHASECHK.TRANS64.TRYWAIT P0, [R5+URZ], R2 ;  /* 0x00000002050075a7 */ /* 0x001064000800017f */
[----:B-1----:R-:W-:Y:S05]  /*7560*/  @!P0 NANOSLEEP.SYNCS 0x989680 ;  /* 0x009896800000895d */ /* 0x002fea0003900000 */
[----:B------:R-:W1:Y:S02]  /*7570*/  @!P0 SYNCS.PHASECHK.TRANS64 P0, [R5+URZ], R2 ;  /* 0x00000002050085a7 */ /* 0x000e64000800007f */
[----:B-1----:R-:W-:Y:S05]  /*7580*/  @!P0 BRA `(.L_x_64) ;  /* 0xfffffffc00f08947 */ /* 0x002fea000383ffff */
[----:B------:R-:W-:Y:S05]  /*7590*/  BRA `(.L_x_89) ;  /* 0xfffffff400107947 */ /* 0x000fea000383ffff */
.L_x_65:
[----:B0-----:R0:W1:Y:S02]  /*75a0*/  SYNCS.PHASECHK.TRANS64.TRYWAIT P0, [R7+URZ], R4 ;  /* 0x00000004070075a7 */ /* 0x001064000800017f */
[----:B-1----:R-:W-:Y:S05]  /*75b0*/  @!P0 NANOSLEEP.SYNCS 0x989680 ;  /* 0x009896800000895d */ /* 0x002fea0003900000 */
[----:B------:R-:W1:Y:S02]  /*75c0*/  @!P0 SYNCS.PHASECHK.TRANS64 P0, [R7+URZ], R4 ;  /* 0x00000004070085a7 */ /* 0x000e64000800007f */
[----:B-1----:R-:W-:Y:S05]  /*75d0*/  @!P0 BRA `(.L_x_65) ;  /* 0xfffffffc00f08947 */ /* 0x002fea000383ffff */
[----:B------:R-:W-:Y:S05]  /*75e0*/  BRA `(.L_x_90) ;  /* 0xfffffff400207947 */ /* 0x000fea000383ffff */
.L_x_66:
[----:B0-----:R0:W1:Y:S02]  /*75f0*/  SYNCS.PHASECHK.TRANS64.TRYWAIT P0, [R6+URZ], R5 ;  /* 0x00000005060075a7 */ /* 0x001064000800017f */
[----:B-1----:R-:W-:Y:S05]  /*7600*/  @!P0 NANOSLEEP.SYNCS 0x989680 ;  /* 0x009896800000895d */ /* 0x002fea0003900000 */
[----:B------:R-:W1:Y:S02]  /*7610*/  @!P0 SYNCS.PHASECHK.TRANS64 P0, [R6+URZ], R5 ;  /* 0x00000005060085a7 */ /* 0x000e64000800007f */
[----:B-1----:R-:W-:Y:S05]  /*7620*/  @!P0 BRA `(.L_x_66) ;  /* 0xfffffffc00f08947 */ /* 0x002fea000383ffff */
[----:B------:R-:W-:Y:S05]  /*7630*/  BRA `(.L_x_91) ;  /* 0xfffffff400307947 */ /* 0x000fea000383ffff */
.L_x_67:
[----:B0-----:R0:W1:Y:S02]  /*7640*/  SYNCS.PHASECHK.TRANS64.TRYWAIT P0, [R7+URZ], R4 ;  /* 0x00000004070075a7 */ /* 0x001064000800017f */
[----:B-1----:R-:W-:Y:S05]  /*7650*/  @!P0 NANOSLEEP.SYNCS 0x989680 ;  /* 0x009896800000895d */ /* 0x002fea0003900000 */
[----:B------:R-:W1:Y:S02]  /*7660*/  @!P0 SYNCS.PHASECHK.TRANS64 P0, [R7+URZ], R4 ;  /* 0x00000004070085a7 */ /* 0x000e64000800007f */
[----:B-1----:R-:W-:Y:S05]  /*7670*/  @!P0 BRA `(.L_x_67) ;  /* 0xfffffffc00f08947 */ /* 0x002fea000383ffff */
[----:B------:R-:W-:Y:S05]  /*7680*/  BRA `(.L_x_92) ;  /* 0xfffffff400407947 */ /* 0x000fea000383ffff */
.L_x_68:
[----:B0-----:R0:W1:Y:S02]  /*7690*/  SYNCS.PHASECHK.TRANS64.TRYWAIT P0, [R6+URZ], R5 ;  /* 0x00000005060075a7 */ /* 0x001064000800017f */
[----:B-1----:R-:W-:Y:S05]  /*76a0*/  @!P0 NANOSLEEP.SYNCS 0x989680 ;  /* 0x009896800000895d */ /* 0x002fea0003900000 */
[----:B------:R-:W1:Y:S02]  /*76b0*/  @!P0 SYNCS.PHASECHK.TRANS64 P0, [R6+URZ], R5 ;  /* 0x00000005060085a7 */ /* 0x000e64000800007f */
[----:B-1----:R-:W-:Y:S05]  /*76c0*/  @!P0 BRA `(.L_x_68) ;  /* 0xfffffffc00f08947 */ /* 0x002fea000383ffff */
[----:B------:R-:W-:Y:S05]  /*76d0*/  BRA `(.L_x_93) ;  /* 0xfffffff400507947 */ /* 0x000fea000383ffff */
.L_x_69:
[----:B0-----:R0:W1:Y:S02]  /*76e0*/  SYNCS.PHASECHK.TRANS64.TRYWAIT P0, [R7+URZ], R4 ;  /* 0x00000004070075a7 */ /* 0x001064000800017f */
[----:B-1----:R-:W-:Y:S05]  /*76f0*/  @!P0 NANOSLEEP.SYNCS 0x989680 ;  /* 0x009896800000895d */ /* 0x002fea0003900000 */
[----:B------:R-:W1:Y:S02]  /*7700*/  @!P0 SYNCS.PHASECHK.TRANS64 P0, [R7+URZ], R4 ;  /* 0x00000004070085a7 */ /* 0x000e64000800007f */
[----:B-1----:R-:W-:Y:S05]  /*7710*/  @!P0 BRA `(.L_x_69) ;  /* 0xfffffffc00f08947 */ /* 0x002fea000383ffff */
[----:B------:R-:W-:Y:S05]  /*7720*/  BRA `(.L_x_94) ;  /* 0xfffffff400607947 */ /* 0x000fea000383ffff */
.L_x_70:
[----:B0-----:R0:W1:Y:S02]  /*7730*/  SYNCS.PHASECHK.TRANS64.TRYWAIT P0, [R6+URZ], R5 ;  /* 0x00000005060075a7 */ /* 0x001064000800017f */
[----:B-1----:R-:W-:Y:S05]  /*7740*/  @!P0 NANOSLEEP.SYNCS 0x989680 ;  /* 0x009896800000895d */ /* 0x002fea0003900000 */
[----:B------:R-:W1:Y:S02]  /*7750*/  @!P0 SYNCS.PHASECHK.TRANS64 P0, [R6+URZ], R5 ;  /* 0x00000005060085a7 */ /* 0x000e64000800007f */
[----:B-1----:R-:W-:Y:S05]  /*7760*/  @!P0 BRA `(.L_x_70) ;  /* 0xfffffffc00f08947 */ /* 0x002fea000383ffff */
[----:B------:R-:W-:Y:S05]  /*7770*/  BRA `(.L_x_95) ;  /* 0xfffffff400707947 */ /* 0x000fea000383ffff */
.L_x_71:
[----:B0-----:R0:W1:Y:S02]  /*7780*/  SYNCS.PHASECHK.TRANS64.TRYWAIT P0, [R7+URZ], R4 ;  /* 0x00000004070075a7 */ /* 0x001064000800017f */
[----:B-1----:R-:W-:Y:S05]  /*7790*/  @!P0 NANOSLEEP.SYNCS 0x989680 ;  /* 0x009896800000895d */ /* 0x002fea0003900000 */
[----:B------:R-:W1:Y:S02]  /*77a0*/  @!P0 SYNCS.PHASECHK.TRANS64 P0, [R7+URZ], R4 ;  /* 0x00000004070085a7 */ /* 0x000e64000800007f */
[----:B-1----:R-:W-:Y:S05]  /*77b0*/  @!P0 BRA `(.L_x_71) ;  /* 0xfffffffc00f08947 */ /* 0x002fea000383ffff */
[----:B------:R-:W-:Y:S05]  /*77c0*/  BRA `(.L_x_96) ;  /* 0xfffffff400807947 */ /* 0x000fea000383ffff */
.L_x_72:
[----:B0-----:R0:W1:Y:S02]  /*77d0*/  SYNCS.PHASECHK.TRANS64.TRYWAIT P0, [R6+URZ], R5 ;  /* 0x00000005060075a7 */ /* 0x001064000800017f */
[----:B-1----:R-:W-:Y:S05]  /*77e0*/  @!P0 NANOSLEEP.SYNCS 0x989680 ;  /* 0x009896800000895d */ /* 0x002fea0003900000 */
[----:B------:R-:W1:Y:S02]  /*77f0*/  @!P0 SYNCS.PHASECHK.TRANS64 P0, [R6+URZ], R5 ;  /* 0x00000005060085a7 */ /* 0x000e64000800007f */
[----:B-1----:R-:W-:Y:S05]  /*7800*/  @!P0 BRA `(.L_x_72) ;  /* 0xfffffffc00f08947 */ /* 0x002fea000383ffff */
[----:B------:R-:W-:Y:S05]  /*7810*/  BRA `(.L_x_97) ;  /* 0xfffffff400907947 */ /* 0x000fea000383ffff */
.L_x_73:
[----:B0-----:R0:W1:Y:S02]  /*7820*/  SYNCS.PHASECHK.TRANS64.TRYWAIT P0, [R7+URZ], R4 ;  /* 0x00000004070075a7 */ /* 0x001064000800017f */
[----:B-1----:R-:W-:Y:S05]  /*7830*/  @!P0 NANOSLEEP.SYNCS 0x989680 ;  /* 0x009896800000895d */ /* 0x002fea0003900000 */
[----:B------:R-:W1:Y:S02]  /*7840*/  @!P0 SYNCS.PHASECHK.TRANS64 P0, [R7+URZ], R4 ;  /* 0x00000004070085a7 */ /* 0x000e64000800007f */
[----:B-1----:R-:W-:Y:S05]  /*7850*/  @!P0 BRA `(.L_x_73) ;  /* 0xfffffffc00f08947 */ /* 0x002fea000383ffff */
[----:B------:R-:W-:Y:S05]  /*7860*/  BRA `(.L_x_98) ;  /* 0xfffffff400a07947 */ /* 0x000fea000383ffff */
.L_x_74:
[----:B0-----:R0:W1:Y:S02]  /*7870*/  SYNCS.PHASECHK.TRANS64.TRYWAIT P0, [R6+URZ], R5 ;  /* 0x00000005060075a7 */ /* 0x001064000800017f */
[----:B-1----:R-:W-:Y:S05]  /*7880*/  @!P0 NANOSLEEP.SYNCS 0x989680 ;  /* 0x009896800000895d */ /* 0x002fea0003900000 */
[----:B------:R-:W1:Y:S02]  /*7890*/  @!P0 SYNCS.PHASECHK.TRANS64 P0, [R6+URZ], R5 ;  /* 0x00000005060085a7 */ /* 0x000e64000800007f */
[----:B-1----:R-:W-:Y:S05]  /*78a0*/  @!P0 BRA `(.L_x_74) ;  /* 0xfffffffc00f08947 */ /* 0x002fea000383ffff */
[----:B------:R-:W-:Y:S05]  /*78b0*/  BRA `(.L_x_99) ;  /* 0xfffffff400b07947 */ /* 0x000fea000383ffff */
.L_x_75:
[----:B0-----:R0:W1:Y:S02]  /*78c0*/  SYNCS.PHASECHK.TRANS64.TRYWAIT P0, [R7+URZ], R4 ;  /* 0x00000004070075a7 */ /* 0x001064000800017f */
[----:B-1----:R-:W-:Y:S05]  /*78d0*/  @!P0 NANOSLEEP.SYNCS 0x989680 ;  /* 0x009896800000895d */ /* 0x002fea0003900000 */
[----:B------:R-:W1:Y:S02]  /*78e0*/  @!P0 SYNCS.PHASECHK.TRANS64 P0, [R7+URZ], R4 ;  /* 0x00000004070085a7 */ /* 0x000e64000800007f */
[----:B-1----:R-:W-:Y:S05]  /*78f0*/  @!P0 BRA `(.L_x_75) ;  /* 0xfffffffc00f08947 */ /* 0x002fea000383ffff */
[----:B------:R-:W-:Y:S05]  /*7900*/  BRA `(.L_x_100) ;  /* 0xfffffff400c07947 */ /* 0x000fea000383ffff */
.L_x_76:
[----:B0-----:R0:W1:Y:S02]  /*7910*/  SYNCS.PHASECHK.TRANS64.TRYWAIT P0, [R6+URZ], R5 ;  /* 0x00000005060075a7 */ /* 0x001064000800017f */
[----:B-1----:R-:W-:Y:S05]  /*7920*/  @!P0 NANOSLEEP.SYNCS 0x989680 ;  /* 0x009896800000895d */ /* 0x002fea0003900000 */
[----:B------:R-:W1:Y:S02]  /*7930*/  @!P0 SYNCS.PHASECHK.TRANS64 P0, [R6+URZ], R5 ;  /* 0x00000005060085a7 */ /* 0x000e64000800007f */
[----:B-1----:R-:W-:Y:S05]  /*7940*/  @!P0 BRA `(.L_x_76) ;  /* 0xfffffffc00f08947 */ /* 0x002fea000383ffff */
[----:B------:R-:W-:Y:S05]  /*7950*/  BRA `(.L_x_101) ;  /* 0xfffffff400d07947 */ /* 0x000fea000383ffff */
.L_x_77:
[----:B0-----:R0:W1:Y:S02]  /*7960*/  SYNCS.PHASECHK.TRANS64.TRYWAIT P0, [R7+URZ], R4 ;  /* 0x00000004070075a7 */ /* 0x001064000800017f */
[----:B-1----:R-:W-:Y:S05]  /*7970*/  @!P0 NANOSLEEP.SYNCS 0x989680 ;  /* 0x009896800000895d */ /* 0x002fea0003900000 */
[----:B------:R-:W1:Y:S02]  /*7980*/  @!P0 SYNCS.PHASECHK.TRANS64 P0, [R7+URZ], R4 ;  /* 0x00000004070085a7 */ /* 0x000e64000800007f */
[----:B-1----:R-:W-:Y:S05]  /*7990*/  @!P0 BRA `(.L_x_77) ;  /* 0xfffffffc00f08947 */ /* 0x002fea000383ffff */
[----:B------:R-:W-:Y:S05]  /*79a0*/  BRA `(.L_x_102) ;  /* 0xfffffff400e07947 */ /* 0x000fea000383ffff */
.L_x_78:
[----:B0-----:R0:W1:Y:S02]  /*79b0*/  SYNCS.PHASECHK.TRANS64.TRYWAIT P0, [R6+URZ], R5 ;  /* 0x00000005060075a7 */ /* 0x001064000800017f */
[----:B-1----:R-:W-:Y:S05]  /*79c0*/  @!P0 NANOSLEEP.SYNCS 0x989680 ;  /* 0x009896800000895d */ /* 0x002fea0003900000 */
[----:B------:R-:W1:Y:S02]  /*79d0*/  @!P0 SYNCS.PHASECHK.TRANS64 P0, [R6+URZ], R5 ;  /* 0x00000005060085a7 */ /* 0x000e64000800007f */
[----:B-1----:R-:W-:Y:S05]  /*79e0*/  @!P0 BRA `(.L_x_78) ;  /* 0xfffffffc00f08947 */ /* 0x002fea000383ffff */
[----:B------:R-:W-:Y:S05]  /*79f0*/  BRA `(.L_x_103) ;  /* 0xfffffff400f07947 */ /* 0x000fea000383ffff */
.L_x_79:
[----:B0-----:R0:W1:Y:S02]  /*7a00*/  SYNCS.PHASECHK.TRANS64.TRYWAIT P0, [R7+URZ], R4 ;  /* 0x00000004070075a7 */ /* 0x001064000800017f */
[----:B-1----:R-:W-:Y:S05]  /*7a10*/  @!P0 NANOSLEEP.SYNCS 0x989680 ;  /* 0x009896800000895d */ /* 0x002fea0003900000 */
[----:B------:R-:W1:Y:S02]  /*7a20*/  @!P0 SYNCS.PHASECHK.TRANS64 P0, [R7+URZ], R4 ;  /* 0x00000004070085a7 */ /* 0x000e64000800007f */
[----:B-1----:R-:W-:Y:S05]  /*7a30*/  @!P0 BRA `(.L_x_79) ;  /* 0xfffffffc00f08947 */ /* 0x002fea000383ffff */
[----:B------:R-:W-:Y:S05]  /*7a40*/  BRA `(.L_x_104) ;  /* 0xfffffff800007947 */ /* 0x000fea000383ffff */
.L_x_80:
[----:B-1----:R1:W2:Y:S02]  /*7a50*/  SYNCS.PHASECHK.TRANS64.TRYWAIT P0, [R6+URZ], R5 ;  /* 0x00000005060075a7 */ /* 0x0022a4000800017f */
[----:B--2---:R-:W-:Y:S05]  /*7a60*/  @!P0 NANOSLEEP.SYNCS 0x989680 ;  /* 0x009896800000895d */ /* 0x004fea0003900000 */
[----:B------:R-:W2:Y:S02]  /*7a70*/  @!P0 SYNCS.PHASECHK.TRANS64 P0, [R6+URZ], R5 ;  /* 0x00000005060085a7 */ /* 0x000ea4000800007f */
[----:B--2---:R-:W-:Y:S05]  /*7a80*/  @!P0 BRA `(.L_x_80) ;  /* 0xfffffffc00f08947 */ /* 0x004fea000383ffff */
[----:B------:R-:W-:Y:S05]  /*7a90*/  BRA `(.L_x_105) ;  /* 0xfffffff800087947 */ /* 0x000fea000383ffff */
.L_x_106:
[----:B------:R-:W-:-:S00]  /*7aa0*/  BRA `(.L_x_106) ;  /* 0xfffffffc00fc7947 */ /* 0x000fc0000383ffff */
[----:B------:R-:W-:-:S00]  /*7ab0*/  NOP ;  /* 0x0000000000007918 */ /* 0x000fc00000000000 */
        /* <DEDUP_REMOVED lines=12> */
.L_x_107:


//--------------------- .nv.shared._ZN7cutlass13device_kernelINS_4gemm6kernel13GemmUniversalIN4cute5tupleIJiiiiEEENS1_10collective13CollectiveMmaINS1_37MainloopSm90TmaGmmaWarpSpecializedFP8ILi18ENS5_IJNS4_1CILi2EEENSA_ILi1EEESC_EEENS1_35KernelTmaWarpSpecializedCooperativeEEENS5_IJNSA_ILi384EEENSA_ILi16EEENSA_ILi32EEEEEENS_12float_e4m3_tENS5_IJlSC_lEEESK_SL_NS4_8TiledMMAINS4_8MMA_AtomIJNS4_4SM904GMMA30MMA_64x16x32_F32E4M3E4M3_SS_TNILNSP_7ScaleInE1ELSR_1EEEEEENS4_6LayoutISD_NS5_IJSC_NSA_ILi0EEESV_EEEEENS5_IJNS4_10UnderscoreESY_SY_EEEEENS4_13SM90_TMA_LOADENS4_14ComposedLayoutINS4_7SwizzleILi1ELi4ELi3EEENS4_18smem_ptr_flag_bitsILi8EEENSU_INS5_IJNSA_ILi8EEESI_EEENS5_IJSI_SC_EEEEEEEvNS4_8identityENS4_23SM90_TMA_LOAD_MULTICASTES1B_vS1C_EENS_8epilogue10collective6detail29Sm90TmaWarpSpecializedAdapterINS1G_15DefaultEpilogueISK_SL_SL_NS1F_6thread17LinearCombinationISK_Li1EffLNS1K_9ScaleType4KindE0ELNS_15FloatRoundStyleE2ESK_EENS1_15EpilogueDefaultEEEEEvvEEEEvNT_6ParamsE --------------------------
	.section	.nv.shared._ZN7cutlass13device_kernelINS_4gemm6kernel13GemmUniversalIN4cute5tupleIJiiiiEEENS1_10collective13CollectiveMmaINS1_37MainloopSm90TmaGmmaWarpSpecializedFP8ILi18ENS5_IJNS4_1CILi2EEENSA_ILi1EEESC_EEENS1_35KernelTmaWarpSpecializedCooperativeEEENS5_IJNSA_ILi384EEENSA_ILi16EEENSA_ILi32EEEEEENS_12float_e4m3_tENS5_IJlSC_lEEESK_SL_NS4_8TiledMMAINS4_8MMA_AtomIJNS4_4SM904GMMA30MMA_64x16x32_F32E4M3E4M3_SS_TNILNSP_7ScaleInE1ELSR_1EEEEEENS4_6LayoutISD_NS5_IJSC_NSA_ILi0EEESV_EEEEENS5_IJNS4_10UnderscoreESY_SY_EEEEENS4_13SM90_TMA_LOADENS4_14ComposedLayoutINS4_7SwizzleILi1ELi4ELi3EEENS4_18smem_ptr_flag_bitsILi8EEENSU_INS5_IJNSA_ILi8EEESI_EEENS5_IJSI_SC_EEEEEEEvNS4_8identityENS4_23SM90_TMA_LOAD_MULTICASTES1B_vS1C_EENS_8epilogue10collective6detail29Sm90TmaWarpSpecializedAdapterINS1G_15DefaultEpilogueISK_SL_SL_NS1F_6thread17LinearCombinationISK_Li1EffLNS1K_9ScaleType4KindE0ELNS_15FloatRoundStyleE2ESK_EENS1_15EpilogueDefaultEEEEEvvEEEEvNT_6ParamsE,"aw",@nobits
	.sectionflags	@""
	.align	16
	.zero		1024


//--------------------- .nv.shared.reserved.0     --------------------------
	.section	.nv.shared.reserved.0,"aw",@nobits
	.weak		__nv_reservedSMEM_offset_0_alias
	.size		__nv_reservedSMEM_offset_0_alias, 0, 0
	.other		__nv_reservedSMEM_offset_0_alias,@"STO_CUDA_RESERVED_SHARED STV_DEFAULT"
__nv_reservedSMEM_offset_0_alias:
	.zero		0


//--------------------- .nv.global                --------------------------
	.section	.nv.global,"aw",@nobits
.nv.global:
	.type		_ZN40_INTERNAL_ca9ffba8_4_k_cu_edb4e99c_110004cute1_E,@object
	.size		_ZN40_INTERNAL_ca9ffba8_4_k_cu_edb4e99c_110004cute1_E,(_ZN40_INTERNAL_ca9ffba8_4_k_cu_edb4e99c_110004cuda3std3__45__cpo6cbeginE - _ZN40_INTERNAL_ca9ffba8_4_k_cu_edb4e99c_110004cute1_E)
_ZN40_INTERNAL_ca9ffba8_4_k_cu_edb4e99c_110004cute1_E:
	.zero		1
	.type		_ZN40_INTERNAL_ca9ffba8_4_k_cu_edb4e99c_110004cuda3std3__45__cpo6cbeginE,@object
	.size		_ZN40_INTERNAL_ca9ffba8_4_k_cu_edb4e99c_110004cuda3std3__45__cpo6cbeginE,(_ZN40_INTERNAL_ca9ffba8_4_k_cu_edb4e99c_110004cuda3std3__48in_placeE - _ZN40_INTERNAL_ca9ffba8_4_k_cu_edb4e99c_110004cuda3std3__45__cpo6cbeginE)
_ZN40_INTERNAL_ca9ffba8_4_k_cu_edb4e99c_110004cuda3std3__45__cpo6cbeginE:
	.zero		1
	.type		_ZN40_INTERNAL_ca9ffba8_4_k_cu_edb4e99c_110004cuda3std3__48in_placeE,@object
	.size		_ZN40_INTERNAL_ca9ffba8_4_k_cu_edb4e99c_110004cuda3std3__48in_placeE,(_ZN40_INTERNAL_ca9ffba8_4_k_cu_edb4e99c_110004cuda3std6ranges3__45__cpo9iter_moveE - _ZN40_INTERNAL_ca9ffba8_4_k_cu_edb4e99c_110004cuda3std3__48in_placeE)
_ZN40_INTERNAL_ca9ffba8_4_k_cu_edb4e99c_110004cuda3std3__48in_placeE:
	.zero		1
	.type		_ZN40_INTERNAL_ca9ffba8_4_k_cu_edb4e99c_110004cuda3std6ranges3__45__cpo9iter_moveE,@object
	.size		_ZN40_INTERNAL_ca9ffba8_4_k_cu_edb4e99c_110004cuda3std6ranges3__45__cpo9iter_moveE,(_ZN40_INTERNAL_ca9ffba8_4_k_cu_edb4e99c_110004cuda3std3__45__cpo5beginE - _ZN40_INTERNAL_ca9ffba8_4_k_cu_edb4e99c_110004cuda3std6ranges3__45__cpo9iter_moveE)
_ZN40_INTERNAL_ca9ffba8_4_k_cu_edb4e99c_110004cuda3std6ranges3__45__cpo9iter_moveE:
	.zero		1
	.type		_ZN40_INTERNAL_ca9ffba8_4_k_cu_edb4e99c_110004cuda3std3__45__cpo5beginE,@object
	.size		_ZN40_INTERNAL_ca9ffba8_4_k_cu_edb4e99c_110004cuda3std3__45__cpo5beginE,(_ZN40_INTERNAL_ca9ffba8_4_k_cu_edb4e99c_110004cuda3std3__442_GLOBAL__N__ca9ffba8_4_k_cu_edb4e99c_110006ignoreE - _ZN40_INTERNAL_ca9ffba8_4_k_cu_edb4e99c_110004cuda3std3__45__cpo5beginE)
_ZN40_INTERNAL_ca9ffba8_4_k_cu_edb4e99c_110004cuda3std3__45__cpo5beginE:
	.zero		1
	.type		_ZN40_INTERNAL_ca9ffba8_4_k_cu_edb4e99c_110004cuda3std3__442_GLOBAL__N__ca9ffba8_4_k_cu_edb4e99c_110006ignoreE,@object
	.size		_ZN40_INTERNAL_ca9ffba8_4_k_cu_edb4e99c_110004cuda3std3__442_GLOBAL__N__ca9ffba8_4_k_cu_edb4e99c_110006ignoreE,(_ZN40_INTERNAL_ca9ffba8_4_k_cu_edb4e99c_110004cute7productE - _ZN40_INTERNAL_ca9ffba8_4_k_cu_edb4e99c_110004cuda3std3__442_GLOBAL__N__ca9ffba8_4_k_cu_edb4e99c_110006ignoreE)
_ZN40_INTERNAL_ca9ffba8_4_k_cu_edb4e99c_110004cuda3std3__442_GLOBAL__N__ca9ffba8_4_k_cu_edb4e99c_110006ignoreE:
	.zero		1
	.type		_ZN40_INTERNAL_ca9ffba8_4_k_cu_edb4e99c_110004cute7productE,@object
	.size		_ZN40_INTERNAL_ca9ffba8_4_k_cu_edb4e99c_110004cute7productE,(_ZN40_INTERNAL_ca9ffba8_4_k_cu_edb4e99c_110004cuda3std3__45__cpo3endE - _ZN40_INTERNAL_ca9ffba8_4_k_cu_edb4e99c_110004cute7productE)
_ZN40_INTERNAL_ca9ffba8_4_k_cu_edb4e99c_110004cute7productE:
	.zero		1
	.type		_ZN40_INTERNAL_ca9ffba8_4_k_cu_edb4e99c_110004cuda3std3__45__cpo3endE,@object
	.size		_ZN40_INTERNAL_ca9ffba8_4_k_cu_edb4e99c_110004cuda3std3__45__cpo3endE,(_ZN40_INTERNAL_ca9ffba8_4_k_cu_edb4e99c_110004cuda3std3__419piecewise_constructE - _ZN40_INTERNAL_ca9ffba8_4_k_cu_edb4e99c_110004cuda3std3__45__cpo3endE)
_ZN40_INTERNAL_ca9ffba8_4_k_cu_edb4e99c_110004cuda3std3__45__cpo3endE:
	.zero		1
	.type		_ZN40_INTERNAL_ca9ffba8_4_k_cu_edb4e99c_110004cuda3std3__419piecewise_constructE,@object
	.size		_ZN40_INTERNAL_ca9ffba8_4_k_cu_edb4e99c_110004cuda3std3__419piecewise_constructE,(_ZN40_INTERNAL_ca9ffba8_4_k_cu_edb4e99c_110004cuda3std3__45__cpo4cendE - _ZN40_INTERNAL_ca9ffba8_4_k_cu_edb4e99c_110004cuda3std3__419piecewise_constructE)
_ZN40_INTERNAL_ca9ffba8_4_k_cu_edb4e99c_110004cuda3std3__419piecewise_constructE:
	.zero		1
	.type		_ZN40_INTERNAL_ca9ffba8_4_k_cu_edb4e99c_110004cuda3std3__45__cpo4cendE,@object
	.size		_ZN40_INTERNAL_ca9ffba8_4_k_cu_edb4e99c_110004cuda3std3__45__cpo4cendE,(_ZN40_INTERNAL_ca9ffba8_4_k_cu_edb4e99c_110004cuda3std6ranges3__45__cpo4swapE - _ZN40_INTERNAL_ca9ffba8_4_k_cu_edb4e99c_110004cuda3std3__45__cpo4cendE)
_ZN40_INTERNAL_ca9ffba8_4_k_cu_edb4e99c_110004cuda3std3__45__cpo4cendE:
	.zero		1
	.type		_ZN40_INTERNAL_ca9ffba8_4_k_cu_edb4e99c_110004cuda3std6ranges3__45__cpo4swapE,@object
	.size		_ZN40_INTERNAL_ca9ffba8_4_k_cu_edb4e99c_110004cuda3std6ranges3__45__cpo4swapE,(.L_7 - _ZN40_INTERNAL_ca9ffba8_4_k_cu_edb4e99c_110004cuda3std6ranges3__45__cpo4swapE)
_ZN40_INTERNAL_ca9ffba8_4_k_cu_edb4e99c_110004cuda3std6ranges3__45__cpo4swapE:
	.zero		1
.L_7:


//--------------------- .nv.constant0._ZN7cutlass13device_kernelINS_4gemm6kernel13GemmUniversalIN4cute5tupleIJiiiiEEENS1_10collective13CollectiveMmaINS1_37MainloopSm90TmaGmmaWarpSpecializedFP8ILi18ENS5_IJNS4_1CILi2EEENSA_ILi1EEESC_EEENS1_35KernelTmaWarpSpecializedCooperativeEEENS5_IJNSA_ILi384EEENSA_ILi16EEENSA_ILi32EEEEEENS_12float_e4m3_tENS5_IJlSC_lEEESK_SL_NS4_8TiledMMAINS4_8MMA_AtomIJNS4_4SM904GMMA30MMA_64x16x32_F32E4M3E4M3_SS_TNILNSP_7ScaleInE1ELSR_1EEEEEENS4_6LayoutISD_NS5_IJSC_NSA_ILi0EEESV_EEEEENS5_IJNS4_10UnderscoreESY_SY_EEEEENS4_13SM90_TMA_LOADENS4_14ComposedLayoutINS4_7SwizzleILi1ELi4ELi3EEENS4_18smem_ptr_flag_bitsILi8EEENSU_INS5_IJNSA_ILi8EEESI_EEENS5_IJSI_SC_EEEEEEEvNS4_8identityENS4_23SM90_TMA_LOAD_MULTICASTES1B_vS1C_EENS_8epilogue10collective6detail29Sm90TmaWarpSpecializedAdapterINS1G_15DefaultEpilogueISK_SL_SL_NS1F_6thread17LinearCombinationISK_Li1EffLNS1K_9ScaleType4KindE0ELNS_15FloatRoundStyleE2ESK_EENS1_15EpilogueDefaultEEEEEvvEEEEvNT_6ParamsE --------------------------
	.section	.nv.constant0._ZN7cutlass13device_kernelINS_4gemm6kernel13GemmUniversalIN4cute5tupleIJiiiiEEENS1_10collective13CollectiveMmaINS1_37MainloopSm90TmaGmmaWarpSpecializedFP8ILi18ENS5_IJNS4_1CILi2EEENSA_ILi1EEESC_EEENS1_35KernelTmaWarpSpecializedCooperativeEEENS5_IJNSA_ILi384EEENSA_ILi16EEENSA_ILi32EEEEEENS_12float_e4m3_tENS5_IJlSC_lEEESK_SL_NS4_8TiledMMAINS4_8MMA_AtomIJNS4_4SM904GMMA30MMA_64x16x32_F32E4M3E4M3_SS_TNILNSP_7ScaleInE1ELSR_1EEEEEENS4_6LayoutISD_NS5_IJSC_NSA_ILi0EEESV_EEEEENS5_IJNS4_10UnderscoreESY_SY_EEEEENS4_13SM90_TMA_LOADENS4_14ComposedLayoutINS4_7SwizzleILi1ELi4ELi3EEENS4_18smem_ptr_flag_bitsILi8EEENSU_INS5_IJNSA_ILi8EEESI_EEENS5_IJSI_SC_EEEEEEEvNS4_8identityENS4_23SM90_TMA_LOAD_MULTICASTES1B_vS1C_EENS_8epilogue10collective6detail29Sm90TmaWarpSpecializedAdapterINS1G_15DefaultEpilogueISK_SL_SL_NS1F_6thread17LinearCombinationISK_Li1EffLNS1K_9ScaleType4KindE0ELNS_15FloatRoundStyleE2ESK_EENS1_15EpilogueDefaultEEEEEvvEEEEvNT_6ParamsE,"a",@progbits
	.sectionflags	@""
	.align	4
.nv.constant0._ZN7cutlass13device_kernelINS_4gemm6kernel13GemmUniversalIN4cute5tupleIJiiiiEEENS1_10collective13CollectiveMmaINS1_37MainloopSm90TmaGmmaWarpSpecializedFP8ILi18ENS5_IJNS4_1CILi2EEENSA_ILi1EEESC_EEENS1_35KernelTmaWarpSpecializedCooperativeEEENS5_IJNSA_ILi384EEENSA_ILi16EEENSA_ILi32EEEEEENS_12float_e4m3_tENS5_IJlSC_lEEESK_SL_NS4_8TiledMMAINS4_8MMA_AtomIJNS4_4SM904GMMA30MMA_64x16x32_F32E4M3E4M3_SS_TNILNSP_7ScaleInE1ELSR_1EEEEEENS4_6LayoutISD_NS5_IJSC_NSA_ILi0EEESV_EEEEENS5_IJNS4_10UnderscoreESY_SY_EEEEENS4_13SM90_TMA_LOADENS4_14ComposedLayoutINS4_7SwizzleILi1ELi4ELi3EEENS4_18smem_ptr_flag_bitsILi8EEENSU_INS5_IJNSA_ILi8EEESI_EEENS5_IJSI_SC_EEEEEEEvNS4_8identityENS4_23SM90_TMA_LOAD_MULTICASTES1B_vS1C_EENS_8epilogue10collective6detail29Sm90TmaWarpSpecializedAdapterINS1G_15DefaultEpilogueISK_SL_SL_NS1F_6thread17LinearCombinationISK_Li1EffLNS1K_9ScaleType4KindE0ELNS_15FloatRoundStyleE2ESK_EENS1_15EpilogueDefaultEEEEEvvEEEEvNT_6ParamsE:
	.zero		1664


//--------------------- SYMBOLS --------------------------

	.type		.nv.reservedSmem.offset0,@object
	.size		.nv.reservedSmem.offset0,0x4
